//
// Generated by NVIDIA NVVM Compiler
//
// Compiler Build ID: CL-36424714
// Cuda compilation tools, release 13.0, V13.0.88
// Based on NVVM 20.0.0
//

.version 9.0
.target sm_100
.address_size 64


.entry _Z13decode_kernelPfiifS_S_ii(
	.param .u64 .ptr .align 1 _Z13decode_kernelPfiifS_S_ii_param_0,
	.param .u32 _Z13decode_kernelPfiifS_S_ii_param_1,
	.param .u32 _Z13decode_kernelPfiifS_S_ii_param_2,
	.param .f32 _Z13decode_kernelPfiifS_S_ii_param_3,
	.param .u64 .ptr .align 1 _Z13decode_kernelPfiifS_S_ii_param_4,
	.param .u64 .ptr .align 1 _Z13decode_kernelPfiifS_S_ii_param_5,
	.param .u32 _Z13decode_kernelPfiifS_S_ii_param_6,
	.param .u32 _Z13decode_kernelPfiifS_S_ii_param_7
)
{
	.reg .pred 	%p<43>;
	.reg .b32 	%r<117>;
	.reg .b32 	%f<101>;
	.reg .b64 	%rd<24>;

	ld.param.u64 	%rd13, [_Z13decode_kernelPfiifS_S_ii_param_0];
	ld.param.u32 	%r37, [_Z13decode_kernelPfiifS_S_ii_param_1];
	ld.param.u32 	%r34, [_Z13decode_kernelPfiifS_S_ii_param_2];
	ld.param.f32 	%f20, [_Z13decode_kernelPfiifS_S_ii_param_3];
	ld.param.u64 	%rd14, [_Z13decode_kernelPfiifS_S_ii_param_5];
	ld.param.u32 	%r35, [_Z13decode_kernelPfiifS_S_ii_param_6];
	ld.param.u32 	%r36, [_Z13decode_kernelPfiifS_S_ii_param_7];
	cvta.to.global.u64 	%rd1, %rd14;
	mov.u32 	%r38, %ntid.x;
	mov.u32 	%r39, %ctaid.x;
	mov.u32 	%r40, %tid.x;
	mad.lo.s32 	%r1, %r38, %r39, %r40;
	setp.ge.s32 	%p1, %r1, %r37;
	@%p1 bra 	$L__BB0_20;
	cvta.to.global.u64 	%rd15, %rd13;
	add.s32 	%r41, %r34, 5;
	mul.lo.s32 	%r42, %r41, %r1;
	mul.wide.s32 	%rd16, %r42, 4;
	add.s64 	%rd2, %rd15, %rd16;
	ld.global.f32 	%f1, [%rd2+16];
	setp.lt.f32 	%p2, %f1, %f20;
	@%p2 bra 	$L__BB0_20;
	ld.global.f32 	%f98, [%rd2+20];
	setp.lt.s32 	%p3, %r34, 2;
	mov.f32 	%f100, 0f00000000;
	@%p3 bra 	$L__BB0_17;
	add.s64 	%rd21, %rd2, 24;
	add.s32 	%r2, %r34, -1;
	add.s32 	%r46, %r34, -2;
	and.b32  	%r3, %r2, 15;
	setp.lt.u32 	%p4, %r46, 15;
	mov.b32 	%r116, 0;
	mov.b32 	%r108, 1;
	@%p4 bra 	$L__BB0_7;
	and.b32  	%r4, %r2, -16;
	mov.b32 	%r102, 0;
	mov.u32 	%r116, %r102;
$L__BB0_5:
	.pragma "nounroll";
	add.s32 	%r48, %r102, 1;
	ld.global.f32 	%f23, [%rd21];
	setp.gt.f32 	%p5, %f23, %f98;
	selp.f32 	%f24, %f23, %f98, %p5;
	selp.b32 	%r49, %r48, %r116, %p5;
	ld.global.f32 	%f25, [%rd21+4];
	setp.gt.f32 	%p6, %f25, %f24;
	selp.f32 	%f26, %f25, %f24, %p6;
	add.s32 	%r50, %r102, 2;
	selp.b32 	%r51, %r50, %r49, %p6;
	ld.global.f32 	%f27, [%rd21+8];
	setp.gt.f32 	%p7, %f27, %f26;
	selp.f32 	%f28, %f27, %f26, %p7;
	add.s32 	%r52, %r102, 3;
	selp.b32 	%r53, %r52, %r51, %p7;
	ld.global.f32 	%f29, [%rd21+12];
	setp.gt.f32 	%p8, %f29, %f28;
	selp.f32 	%f30, %f29, %f28, %p8;
	add.s32 	%r54, %r102, 4;
	selp.b32 	%r55, %r54, %r53, %p8;
	ld.global.f32 	%f31, [%rd21+16];
	setp.gt.f32 	%p9, %f31, %f30;
	selp.f32 	%f32, %f31, %f30, %p9;
	add.s32 	%r56, %r102, 5;
	selp.b32 	%r57, %r56, %r55, %p9;
	ld.global.f32 	%f33, [%rd21+20];
	setp.gt.f32 	%p10, %f33, %f32;
	selp.f32 	%f34, %f33, %f32, %p10;
	add.s32 	%r58, %r102, 6;
	selp.b32 	%r59, %r58, %r57, %p10;
	ld.global.f32 	%f35, [%rd21+24];
	setp.gt.f32 	%p11, %f35, %f34;
	selp.f32 	%f36, %f35, %f34, %p11;
	add.s32 	%r60, %r102, 7;
	selp.b32 	%r61, %r60, %r59, %p11;
	ld.global.f32 	%f37, [%rd21+28];
	setp.gt.f32 	%p12, %f37, %f36;
	selp.f32 	%f38, %f37, %f36, %p12;
	add.s32 	%r62, %r102, 8;
	selp.b32 	%r63, %r62, %r61, %p12;
	ld.global.f32 	%f39, [%rd21+32];
	setp.gt.f32 	%p13, %f39, %f38;
	selp.f32 	%f40, %f39, %f38, %p13;
	add.s32 	%r64, %r102, 9;
	selp.b32 	%r65, %r64, %r63, %p13;
	ld.global.f32 	%f41, [%rd21+36];
	setp.gt.f32 	%p14, %f41, %f40;
	selp.f32 	%f42, %f41, %f40, %p14;
	add.s32 	%r66, %r102, 10;
	selp.b32 	%r67, %r66, %r65, %p14;
	ld.global.f32 	%f43, [%rd21+40];
	setp.gt.f32 	%p15, %f43, %f42;
	selp.f32 	%f44, %f43, %f42, %p15;
	add.s32 	%r68, %r102, 11;
	selp.b32 	%r69, %r68, %r67, %p15;
	ld.global.f32 	%f45, [%rd21+44];
	setp.gt.f32 	%p16, %f45, %f44;
	selp.f32 	%f46, %f45, %f44, %p16;
	add.s32 	%r70, %r102, 12;
	selp.b32 	%r71, %r70, %r69, %p16;
	ld.global.f32 	%f47, [%rd21+48];
	setp.gt.f32 	%p17, %f47, %f46;
	selp.f32 	%f48, %f47, %f46, %p17;
	add.s32 	%r72, %r102, 13;
	selp.b32 	%r73, %r72, %r71, %p17;
	ld.global.f32 	%f49, [%rd21+52];
	setp.gt.f32 	%p18, %f49, %f48;
	selp.f32 	%f50, %f49, %f48, %p18;
	add.s32 	%r74, %r102, 14;
	selp.b32 	%r75, %r74, %r73, %p18;
	ld.global.f32 	%f51, [%rd21+56];
	setp.gt.f32 	%p19, %f51, %f50;
	selp.f32 	%f52, %f51, %f50, %p19;
	add.s32 	%r76, %r102, 15;
	selp.b32 	%r77, %r76, %r75, %p19;
	ld.global.f32 	%f53, [%rd21+60];
	setp.gt.f32 	%p20, %f53, %f52;
	selp.f32 	%f98, %f53, %f52, %p20;
	add.s32 	%r102, %r102, 16;
	selp.b32 	%r116, %r102, %r77, %p20;
	add.s64 	%rd21, %rd21, 64;
	setp.ne.s32 	%p21, %r102, %r4;
	@%p21 bra 	$L__BB0_5;
	add.s32 	%r108, %r102, 1;
$L__BB0_7:
	setp.eq.s32 	%p22, %r3, 0;
	@%p22 bra 	$L__BB0_16;
	and.b32  	%r13, %r2, 7;
	setp.lt.u32 	%p23, %r3, 8;
	@%p23 bra 	$L__BB0_10;
	ld.global.f32 	%f55, [%rd21];
	setp.gt.f32 	%p24, %f55, %f98;
	selp.f32 	%f56, %f55, %f98, %p24;
	selp.b32 	%r79, %r108, %r116, %p24;
	ld.global.f32 	%f57, [%rd21+4];
	setp.gt.f32 	%p25, %f57, %f56;
	add.s32 	%r80, %r108, 1;
	selp.f32 	%f58, %f57, %f56, %p25;
	selp.b32 	%r81, %r80, %r79, %p25;
	ld.global.f32 	%f59, [%rd21+8];
	setp.gt.f32 	%p26, %f59, %f58;
	add.s32 	%r82, %r108, 2;
	selp.f32 	%f60, %f59, %f58, %p26;
	selp.b32 	%r83, %r82, %r81, %p26;
	ld.global.f32 	%f61, [%rd21+12];
	setp.gt.f32 	%p27, %f61, %f60;
	add.s32 	%r84, %r108, 3;
	selp.f32 	%f62, %f61, %f60, %p27;
	selp.b32 	%r85, %r84, %r83, %p27;
	ld.global.f32 	%f63, [%rd21+16];
	setp.gt.f32 	%p28, %f63, %f62;
	add.s32 	%r86, %r108, 4;
	selp.f32 	%f64, %f63, %f62, %p28;
	selp.b32 	%r87, %r86, %r85, %p28;
	ld.global.f32 	%f65, [%rd21+20];
	setp.gt.f32 	%p29, %f65, %f64;
	add.s32 	%r88, %r108, 5;
	selp.f32 	%f66, %f65, %f64, %p29;
	selp.b32 	%r89, %r88, %r87, %p29;
	ld.global.f32 	%f67, [%rd21+24];
	setp.gt.f32 	%p30, %f67, %f66;
	add.s32 	%r90, %r108, 6;
	selp.f32 	%f68, %f67, %f66, %p30;
	selp.b32 	%r91, %r90, %r89, %p30;
	ld.global.f32 	%f69, [%rd21+28];
	setp.gt.f32 	%p31, %f69, %f68;
	add.s32 	%r92, %r108, 7;
	selp.f32 	%f98, %f69, %f68, %p31;
	selp.b32 	%r116, %r92, %r91, %p31;
	add.s64 	%rd21, %rd21, 32;
	add.s32 	%r108, %r108, 8;
$L__BB0_10:
	setp.eq.s32 	%p32, %r13, 0;
	@%p32 bra 	$L__BB0_16;
	and.b32  	%r19, %r2, 3;
	setp.lt.u32 	%p33, %r13, 4;
	@%p33 bra 	$L__BB0_13;
	ld.global.f32 	%f71, [%rd21];
	setp.gt.f32 	%p34, %f71, %f98;
	selp.f32 	%f72, %f71, %f98, %p34;
	selp.b32 	%r94, %r108, %r116, %p34;
	ld.global.f32 	%f73, [%rd21+4];
	setp.gt.f32 	%p35, %f73, %f72;
	add.s32 	%r95, %r108, 1;
	selp.f32 	%f74, %f73, %f72, %p35;
	selp.b32 	%r96, %r95, %r94, %p35;
	ld.global.f32 	%f75, [%rd21+8];
	setp.gt.f32 	%p36, %f75, %f74;
	add.s32 	%r97, %r108, 2;
	selp.f32 	%f76, %f75, %f74, %p36;
	selp.b32 	%r98, %r97, %r96, %p36;
	ld.global.f32 	%f77, [%rd21+12];
	setp.gt.f32 	%p37, %f77, %f76;
	add.s32 	%r99, %r108, 3;
	selp.f32 	%f98, %f77, %f76, %p37;
	selp.b32 	%r116, %r99, %r98, %p37;
	add.s64 	%rd21, %rd21, 16;
	add.s32 	%r108, %r108, 4;
$L__BB0_13:
	setp.eq.s32 	%p38, %r19, 0;
	@%p38 bra 	$L__BB0_16;
	neg.s32 	%r113, %r19;
$L__BB0_15:
	.pragma "nounroll";
	ld.global.f32 	%f78, [%rd21];
	setp.gt.f32 	%p39, %f78, %f98;
	selp.f32 	%f98, %f78, %f98, %p39;
	selp.b32 	%r116, %r108, %r116, %p39;
	add.s32 	%r108, %r108, 1;
	add.s64 	%rd21, %rd21, 4;
	add.s32 	%r113, %r113, 1;
	setp.ne.s32 	%p40, %r113, 0;
	@%p40 bra 	$L__BB0_15;
$L__BB0_16:
	cvt.rn.f32.u32 	%f100, %r116;
$L__BB0_17:
	mul.f32 	%f19, %f1, %f98;
	setp.lt.f32 	%p41, %f19, %f20;
	@%p41 bra 	$L__BB0_20;
	atom.global.add.f32 	%f79, [%rd1], 0f3F800000;
	cvt.rzi.s32.f32 	%r33, %f79;
	setp.ge.s32 	%p42, %r33, %r35;
	@%p42 bra 	$L__BB0_20;
	ld.global.f32 	%f80, [%rd2];
	ld.global.f32 	%f81, [%rd2+4];
	ld.global.f32 	%f82, [%rd2+8];
	ld.global.f32 	%f83, [%rd2+12];
	mul.f32 	%f84, %f82, 0f3F000000;
	sub.f32 	%f85, %f80, %f84;
	mul.f32 	%f86, %f83, 0f3F000000;
	sub.f32 	%f87, %f81, %f86;
	add.f32 	%f88, %f80, %f84;
	add.f32 	%f89, %f81, %f86;
	mul.lo.s32 	%r100, %r33, %r36;
	mul.wide.s32 	%rd17, %r100, 4;
	add.s64 	%rd18, %rd1, %rd17;
	st.global.f32 	[%rd18+4], %f85;
	st.global.f32 	[%rd18+8], %f87;
	st.global.f32 	[%rd18+12], %f88;
	st.global.f32 	[%rd18+16], %f89;
	st.global.f32 	[%rd18+20], %f19;
	st.global.f32 	[%rd18+24], %f100;
	mov.b32 	%r101, 1065353216;
	st.global.u32 	[%rd18+28], %r101;
$L__BB0_20:
	ret;

}
.entry _Z15fast_nms_kernelPfifi(
	.param .u64 .ptr .align 1 _Z15fast_nms_kernelPfifi_param_0,
	.param .u32 _Z15fast_nms_kernelPfifi_param_1,
	.param .f32 _Z15fast_nms_kernelPfifi_param_2,
	.param .u32 _Z15fast_nms_kernelPfifi_param_3
)
{
	.reg .pred 	%p<12>;
	.reg .b32 	%r<16>;
	.reg .b32 	%f<39>;
	.reg .b64 	%rd<7>;

	ld.param.u64 	%rd4, [_Z15fast_nms_kernelPfifi_param_0];
	ld.param.u32 	%r6, [_Z15fast_nms_kernelPfifi_param_1];
	ld.param.f32 	%f14, [_Z15fast_nms_kernelPfifi_param_2];
	ld.param.u32 	%r5, [_Z15fast_nms_kernelPfifi_param_3];
	cvta.to.global.u64 	%rd1, %rd4;
	mov.u32 	%r7, %ntid.x;
	mov.u32 	%r8, %ctaid.x;
	mov.u32 	%r9, %tid.x;
	mad.lo.s32 	%r1, %r7, %r8, %r9;
	ld.global.f32 	%f15, [%rd1];
	cvt.rzi.s32.f32 	%r10, %f15;
	min.s32 	%r2, %r10, %r6;
	setp.ge.s32 	%p1, %r1, %r2;
	@%p1 bra 	$L__BB1_12;
	setp.lt.s32 	%p2, %r2, 1;
	@%p2 bra 	$L__BB1_12;
	mul.lo.s32 	%r12, %r5, %r1;
	mul.wide.s32 	%rd5, %r12, 4;
	add.s64 	%rd2, %rd1, %rd5;
	mov.b32 	%r15, 0;
$L__BB1_3:
	setp.eq.s32 	%p3, %r15, %r1;
	@%p3 bra 	$L__BB1_11;
	mul.lo.s32 	%r13, %r15, %r5;
	mul.wide.s32 	%rd6, %r13, 4;
	add.s64 	%rd3, %rd1, %rd6;
	ld.global.f32 	%f16, [%rd2+24];
	ld.global.f32 	%f17, [%rd3+24];
	setp.neu.f32 	%p4, %f16, %f17;
	@%p4 bra 	$L__BB1_11;
	ld.global.f32 	%f1, [%rd3+20];
	ld.global.f32 	%f2, [%rd2+20];
	setp.ltu.f32 	%p5, %f1, %f2;
	@%p5 bra 	$L__BB1_11;
	setp.eq.f32 	%p6, %f1, %f2;
	setp.lt.s32 	%p7, %r15, %r1;
	and.pred  	%p8, %p7, %p6;
	@%p8 bra 	$L__BB1_11;
	ld.global.f32 	%f3, [%rd2+4];
	ld.global.f32 	%f4, [%rd2+8];
	ld.global.f32 	%f5, [%rd2+12];
	ld.global.f32 	%f6, [%rd2+16];
	ld.global.f32 	%f7, [%rd3+4];
	ld.global.f32 	%f8, [%rd3+8];
	ld.global.f32 	%f9, [%rd3+12];
	ld.global.f32 	%f10, [%rd3+16];
	max.f32 	%f19, %f3, %f7;
	max.f32 	%f20, %f4, %f8;
	min.f32 	%f21, %f5, %f9;
	min.f32 	%f22, %f6, %f10;
	sub.f32 	%f23, %f21, %f19;
	max.f32 	%f24, %f23, 0f00000000;
	sub.f32 	%f25, %f22, %f20;
	max.f32 	%f26, %f25, 0f00000000;
	mul.f32 	%f11, %f24, %f26;
	setp.eq.f32 	%p9, %f11, 0f00000000;
	mov.f32 	%f38, 0f00000000;
	@%p9 bra 	$L__BB1_9;
	sub.f32 	%f27, %f5, %f3;
	max.f32 	%f28, %f27, 0f00000000;
	sub.f32 	%f29, %f6, %f4;
	max.f32 	%f30, %f29, 0f00000000;
	sub.f32 	%f31, %f9, %f7;
	max.f32 	%f32, %f31, 0f00000000;
	sub.f32 	%f33, %f10, %f8;
	max.f32 	%f34, %f33, 0f00000000;
	mul.f32 	%f35, %f32, %f34;
	fma.rn.f32 	%f36, %f28, %f30, %f35;
	sub.f32 	%f37, %f36, %f11;
	div.rn.f32 	%f38, %f11, %f37;
$L__BB1_9:
	setp.leu.f32 	%p10, %f38, %f14;
	@%p10 bra 	$L__BB1_11;
	mov.b32 	%r14, 0;
	st.global.u32 	[%rd2+28], %r14;
	bra.uni 	$L__BB1_12;
$L__BB1_11:
	add.s32 	%r15, %r15, 1;
	setp.ne.s32 	%p11, %r15, %r2;
	@%p11 bra 	$L__BB1_3;
$L__BB1_12:
	ret;

}


// ===== COMPILED SASS (sm_100) =====

	.target	sm_100

	.elftype	@"ET_EXEC"


//--------------------- .note.nv.tkinfo           --------------------------
	.section	.note.nv.tkinfo,"",@"SHT_NOTE"
	.sectionflags	@"SHF_NOTE_NV_TKINFO"
	.tkinfo
        /*0018*/ 	.word	0x00000002
        /*0030*/ 	.string	""
        /*0030*/ 	.string	"ptxas"
        /*0030*/ 	.string	"Cuda compilation tools, release 13.0, V13.0.88"
        /*0030*/ 	.string	"Build cuda_13.0.r13.0/compiler.36424714_0"
        /*0030*/ 	.string	"-arch sm_100 -m 64 "



//--------------------- .note.nv.cuinfo           --------------------------
	.section	.note.nv.cuinfo,"",@"SHT_NOTE"
	.sectionflags	@"SHF_NOTE_NV_CUINFO"
        /*0018*/ 	.short	0x0002
        /*001a*/ 	.short	0x0064
        /*001c*/ 	.short	0x0082
	.zero		2


//--------------------- .nv.info                  --------------------------
	.section	.nv.info,"",@"SHT_CUDA_INFO"
	.align	4


	//----- nvinfo : EIATTR_REGCOUNT
	.align		4
        /*0000*/ 	.byte	0x04, 0x2f
        /*0002*/ 	.short	(.L_1 - .L_0)
	.align		4
.L_0:
        /*0004*/ 	.word	index@(_Z13decode_kernelPfiifS_S_ii)
        /*0008*/ 	.word	0x00000020


	//----- nvinfo : EIATTR_FRAME_SIZE
	.align		4
.L_1:
        /*000c*/ 	.byte	0x04, 0x11
        /*000e*/ 	.short	(.L_3 - .L_2)
	.align		4
.L_2:
        /*0010*/ 	.word	index@(_Z13decode_kernelPfiifS_S_ii)
        /*0014*/ 	.word	0x00000000


	//----- nvinfo : EIATTR_REGCOUNT
	.align		4
.L_3:
        /*0018*/ 	.byte	0x04, 0x2f
        /*001a*/ 	.short	(.L_5 - .L_4)
	.align		4
.L_4:
        /*001c*/ 	.word	index@(_Z15fast_nms_kernelPfifi)
        /*0020*/ 	.word	0x0000001a


	//----- nvinfo : EIATTR_FRAME_SIZE
	.align		4
.L_5:
        /*0024*/ 	.byte	0x04, 0x11
        /*0026*/ 	.short	(.L_7 - .L_6)
	.align		4
.L_6:
        /*0028*/ 	.word	index@($__internal_0_$__cuda_sm3x_div_rn_noftz_f32_slowpath)
        /*002c*/ 	.word	0x00000000


	//----- nvinfo : EIATTR_FRAME_SIZE
	.align		4
.L_7:
        /*0030*/ 	.byte	0x04, 0x11
        /*0032*/ 	.short	(.L_9 - .L_8)
	.align		4
.L_8:
        /*0034*/ 	.word	index@(_Z15fast_nms_kernelPfifi)
        /*0038*/ 	.word	0x00000000


	//----- nvinfo : EIATTR_MIN_STACK_SIZE
	.align		4
.L_9:
        /*003c*/ 	.byte	0x04, 0x12
        /*003e*/ 	.short	(.L_11 - .L_10)
	.align		4
.L_10:
        /*0040*/ 	.word	index@(_Z15fast_nms_kernelPfifi)
        /*0044*/ 	.word	0x00000000


	//----- nvinfo : EIATTR_MIN_STACK_SIZE
	.align		4
.L_11:
        /*0048*/ 	.byte	0x04, 0x12
        /*004a*/ 	.short	(.L_13 - .L_12)
	.align		4
.L_12:
        /*004c*/ 	.word	index@(_Z13decode_kernelPfiifS_S_ii)
        /*0050*/ 	.word	0x00000000
.L_13:


//--------------------- .nv.compat                --------------------------
	.section	.nv.compat,"",@"SHT_CUDA_COMPAT_INFO"
	.align	4
        /*0000*/ 	.byte	0x02, 0x09, 0x00, 0x00, 0x02, 0x02, 0x01, 0x00, 0x02, 0x05, 0x05, 0x00, 0x03, 0x07, 0x01, 0x01
        /*0010*/ 	.byte	0x02, 0x03, 0x00, 0x00, 0x02, 0x06, 0x01, 0x00, 0x04, 0x0b, 0x08, 0x00, 0x01, 0x00, 0x00, 0x00
        /*0020*/ 	.byte	0x00, 0x00, 0x00, 0x00


//--------------------- .nv.info._Z15fast_nms_kernelPfifi --------------------------
	.section	.nv.info._Z15fast_nms_kernelPfifi,"",@"SHT_CUDA_INFO"
	.sectionflags	@""
	.align	4


	//----- nvinfo : EIATTR_CUDA_API_VERSION
	.align		4
        /*0000*/ 	.byte	0x04, 0x37
        /*0002*/ 	.short	(.L_15 - .L_14)
.L_14:
        /*0004*/ 	.word	0x00000082


	//----- nvinfo : EIATTR_KPARAM_INFO
	.align		4
.L_15:
        /*0008*/ 	.byte	0x04, 0x17
        /*000a*/ 	.short	(.L_17 - .L_16)
.L_16:
        /*000c*/ 	.word	0x00000000
        /*0010*/ 	.short	0x0003
        /*0012*/ 	.short	0x0010
        /*0014*/ 	.byte	0x00, 0xf0, 0x11, 0x00


	//----- nvinfo : EIATTR_KPARAM_INFO
	.align		4
.L_17:
        /*0018*/ 	.byte	0x04, 0x17
        /*001a*/ 	.short	(.L_19 - .L_18)
.L_18:
        /*001c*/ 	.word	0x00000000
        /*0020*/ 	.short	0x0002
        /*0022*/ 	.short	0x000c
        /*0024*/ 	.byte	0x00, 0xf0, 0x11, 0x00


	//----- nvinfo : EIATTR_KPARAM_INFO
	.align		4
.L_19:
        /*0028*/ 	.byte	0x04, 0x17
        /*002a*/ 	.short	(.L_21 - .L_20)
.L_20:
        /*002c*/ 	.word	0x00000000
        /*0030*/ 	.short	0x0001
        /*0032*/ 	.short	0x0008
        /*0034*/ 	.byte	0x00, 0xf0, 0x11, 0x00


	//----- nvinfo : EIATTR_KPARAM_INFO
	.align		4
.L_21:
        /*0038*/ 	.byte	0x04, 0x17
        /*003a*/ 	.short	(.L_23 - .L_22)
.L_22:
        /*003c*/ 	.word	0x00000000
        /*0040*/ 	.short	0x0000
        /*0042*/ 	.short	0x0000
        /*0044*/ 	.byte	0x00, 0xf5, 0x21, 0x00


	//----- nvinfo : EIATTR_SPARSE_MMA_MASK
	.align		4
.L_23:
        /*0048*/ 	.byte	0x03, 0x50
        /*004a*/ 	.short	0x0000


	//----- nvinfo : EIATTR_MAXREG_COUNT
	.align		4
        /*004c*/ 	.byte	0x03, 0x1b
        /*004e*/ 	.short	0x00ff


	//----- nvinfo : EIATTR_MERCURY_ISA_VERSION
	.align		4
        /*0050*/ 	.byte	0x03, 0x5f
        /*0052*/ 	.short	0x0101


	//----- nvinfo : EIATTR_VRC_CTA_INIT_COUNT
	.align		4
        /*0054*/ 	.byte	0x02, 0x4a
	.zero		1
	.zero		1


	//----- nvinfo : EIATTR_EXIT_INSTR_OFFSETS
	.align		4
        /*0058*/ 	.byte	0x04, 0x1c
        /*005a*/ 	.short	(.L_25 - .L_24)


	//   ....[0]....
.L_24:
        /*005c*/ 	.word	0x000000c0


	//   ....[1]....
        /*0060*/ 	.word	0x000000e0


	//   ....[2]....
        /*0064*/ 	.word	0x000005a0


	//   ....[3]....
        /*0068*/ 	.word	0x000005c0


	//----- nvinfo : EIATTR_CRS_STACK_SIZE
	.align		4
.L_25:
        /*006c*/ 	.byte	0x04, 0x1e
        /*006e*/ 	.short	(.L_27 - .L_26)
.L_26:
        /*0070*/ 	.word	0x00000000


	//----- nvinfo : EIATTR_CBANK_PARAM_SIZE
	.align		4
.L_27:
        /*0074*/ 	.byte	0x03, 0x19
        /*0076*/ 	.short	0x0014


	//----- nvinfo : EIATTR_PARAM_CBANK
	.align		4
        /*0078*/ 	.byte	0x04, 0x0a
        /*007a*/ 	.short	(.L_29 - .L_28)
	.align		4
.L_28:
        /*007c*/ 	.word	index@(.nv.constant0._Z15fast_nms_kernelPfifi)
        /*0080*/ 	.short	0x0380
        /*0082*/ 	.short	0x0014


	//----- nvinfo : EIATTR_SW_WAR
	.align		4
.L_29:
        /*0084*/ 	.byte	0x04, 0x36
        /*0086*/ 	.short	(.L_31 - .L_30)
.L_30:
        /*0088*/ 	.word	0x00000008
.L_31:


//--------------------- .nv.info._Z13decode_kernelPfiifS_S_ii --------------------------
	.section	.nv.info._Z13decode_kernelPfiifS_S_ii,"",@"SHT_CUDA_INFO"
	.sectionflags	@""
	.align	4


	//----- nvinfo : EIATTR_CUDA_API_VERSION
	.align		4
        /*0000*/ 	.byte	0x04, 0x37
        /*0002*/ 	.short	(.L_33 - .L_32)
.L_32:
        /*0004*/ 	.word	0x00000082


	//----- nvinfo : EIATTR_KPARAM_INFO
	.align		4
.L_33:
        /*0008*/ 	.byte	0x04, 0x17
        /*000a*/ 	.short	(.L_35 - .L_34)
.L_34:
        /*000c*/ 	.word	0x00000000
        /*0010*/ 	.short	0x0007
        /*0012*/ 	.short	0x002c
        /*0014*/ 	.byte	0x00, 0xf0, 0x11, 0x00


	//----- nvinfo : EIATTR_KPARAM_INFO
	.align		4
.L_35:
        /*0018*/ 	.byte	0x04, 0x17
        /*001a*/ 	.short	(.L_37 - .L_36)
.L_36:
        /*001c*/ 	.word	0x00000000
        /*0020*/ 	.short	0x0006
        /*0022*/ 	.short	0x0028
        /*0024*/ 	.byte	0x00, 0xf0, 0x11, 0x00


	//----- nvinfo : EIATTR_KPARAM_INFO
	.align		4
.L_37:
        /*0028*/ 	.byte	0x04, 0x17
        /*002a*/ 	.short	(.L_39 - .L_38)
.L_38:
        /*002c*/ 	.word	0x00000000
        /*0030*/ 	.short	0x0005
        /*0032*/ 	.short	0x0020
        /*0034*/ 	.byte	0x00, 0xf5, 0x21, 0x00


	//----- nvinfo : EIATTR_KPARAM_INFO
	.align		4
.L_39:
        /*0038*/ 	.byte	0x04, 0x17
        /*003a*/ 	.short	(.L_41 - .L_40)
.L_40:
        /*003c*/ 	.word	0x00000000
        /*0040*/ 	.short	0x0004
        /*0042*/ 	.short	0x0018
        /*0044*/ 	.byte	0x00, 0xf5, 0x21, 0x00


	//----- nvinfo : EIATTR_KPARAM_INFO
	.align		4
.L_41:
        /*0048*/ 	.byte	0x04, 0x17
        /*004a*/ 	.short	(.L_43 - .L_42)
.L_42:
        /*004c*/ 	.word	0x00000000
        /*0050*/ 	.short	0x0003
        /*0052*/ 	.short	0x0010
        /*0054*/ 	.byte	0x00, 0xf0, 0x11, 0x00


	//----- nvinfo : EIATTR_KPARAM_INFO
	.align		4
.L_43:
        /*0058*/ 	.byte	0x04, 0x17
        /*005a*/ 	.short	(.L_45 - .L_44)
.L_44:
        /*005c*/ 	.word	0x00000000
        /*0060*/ 	.short	0x0002
        /*0062*/ 	.short	0x000c
        /*0064*/ 	.byte	0x00, 0xf0, 0x11, 0x00


	//----- nvinfo : EIATTR_KPARAM_INFO
	.align		4
.L_45:
        /*0068*/ 	.byte	0x04, 0x17
        /*006a*/ 	.short	(.L_47 - .L_46)
.L_46:
        /*006c*/ 	.word	0x00000000
        /*0070*/ 	.short	0x0001
        /*0072*/ 	.short	0x0008
        /*0074*/ 	.byte	0x00, 0xf0, 0x11, 0x00


	//----- nvinfo : EIATTR_KPARAM_INFO
	.align		4
.L_47:
        /*0078*/ 	.byte	0x04, 0x17
        /*007a*/ 	.short	(.L_49 - .L_48)
.L_48:
        /*007c*/ 	.word	0x00000000
        /*0080*/ 	.short	0x0000
        /*0082*/ 	.short	0x0000
        /*0084*/ 	.byte	0x00, 0xf5, 0x21, 0x00


	//----- nvinfo : EIATTR_SPARSE_MMA_MASK
	.align		4
.L_49:
        /*0088*/ 	.byte	0x03, 0x50
        /*008a*/ 	.short	0x0000


	//----- nvinfo : EIATTR_MAXREG_COUNT
	.align		4
        /*008c*/ 	.byte	0x03, 0x1b
        /*008e*/ 	.short	0x00ff


	//----- nvinfo : EIATTR_MERCURY_ISA_VERSION
	.align		4
        /*0090*/ 	.byte	0x03, 0x5f
        /*0092*/ 	.short	0x0101


	//----- nvinfo : EIATTR_VRC_CTA_INIT_COUNT
	.align		4
        /*0094*/ 	.byte	0x02, 0x4a
	.zero		1
	.zero		1


	//----- nvinfo : EIATTR_EXIT_INSTR_OFFSETS
	.align		4
        /*0098*/ 	.byte	0x04, 0x1c
        /*009a*/ 	.short	(.L_51 - .L_50)


	//   ....[0]....
.L_50:
        /*009c*/ 	.word	0x00000070


	//   ....[1]....
        /*00a0*/ 	.word	0x00000110


	//   ....[2]....
        /*00a4*/ 	.word	0x00000b70


	//   ....[3]....
        /*00a8*/ 	.word	0x00000be0


	//   ....[4]....
        /*00ac*/ 	.word	0x00000d20


	//----- nvinfo : EIATTR_CBANK_PARAM_SIZE
	.align		4
.L_51:
        /*00b0*/ 	.byte	0x03, 0x19
        /*00b2*/ 	.short	0x0030


	//----- nvinfo : EIATTR_PARAM_CBANK
	.align		4
        /*00b4*/ 	.byte	0x04, 0x0a
        /*00b6*/ 	.short	(.L_53 - .L_52)
	.align		4
.L_52:
        /*00b8*/ 	.word	index@(.nv.constant0._Z13decode_kernelPfiifS_S_ii)
        /*00bc*/ 	.short	0x0380
        /*00be*/ 	.short	0x0030


	//----- nvinfo : EIATTR_SW_WAR
	.align		4
.L_53:
        /*00c0*/ 	.byte	0x04, 0x36
        /*00c2*/ 	.short	(.L_55 - .L_54)
.L_54:
        /*00c4*/ 	.word	0x00000008
.L_55:


//--------------------- .nv.callgraph             --------------------------
	.section	.nv.callgraph,"",@"SHT_CUDA_CALLGRAPH"
	.align	4
	.sectionentsize	8
	.align		4
        /*0000*/ 	.word	0x00000000
	.align		4
        /*0004*/ 	.word	0xffffffff
	.align		4
        /*0008*/ 	.word	0x00000000
	.align		4
        /*000c*/ 	.word	0xfffffffe
	.align		4
        /*0010*/ 	.word	0x00000000
	.align		4
        /*0014*/ 	.word	0xfffffffd
	.align		4
        /*0018*/ 	.word	0x00000000
	.align		4
        /*001c*/ 	.word	0xfffffffc


//--------------------- .text._Z15fast_nms_kernelPfifi --------------------------
	.section	.text._Z15fast_nms_kernelPfifi,"ax",@progbits
	.align	128
.text._Z15fast_nms_kernelPfifi:
        .type           _Z15fast_nms_kernelPfifi,@function
        .size           _Z15fast_nms_kernelPfifi,(.L_x_27 - _Z15fast_nms_kernelPfifi)
        .other          _Z15fast_nms_kernelPfifi,@"STO_CUDA_ENTRY STV_DEFAULT"
_Z15fast_nms_kernelPfifi:
[----:B------:R-:W-:Y:S08]  /*0000*/  LDC R1, c[0x0][0x37c] ;  /* 0x0000df00ff017b82 */ /* 0x000ff00000000800 */
[----:B------:R-:W0:Y:S01]  /*0010*/  LDC.64 R4, c[0x0][0x380] ;  /* 0x0000e000ff047b82 */ /* 0x000e220000000a00 */
[----:B------:R-:W0:Y:S01]  /*0020*/  LDCU.64 UR4, c[0x0][0x358] ;  /* 0x00006b00ff0477ac */ /* 0x000e220008000a00 */
[----:B------:R-:W1:Y:S01]  /*0030*/  S2R R2, SR_CTAID.X ;  /* 0x0000000000027919 */ /* 0x000e620000002500 */
[----:B------:R-:W1:Y:S01]  /*0040*/  S2R R3, SR_TID.X ;  /* 0x0000000000037919 */ /* 0x000e620000002100 */
[----:B------:R-:W1:Y:S01]  /*0050*/  LDCU UR6, c[0x0][0x360] ;  /* 0x00006c00ff0677ac */ /* 0x000e620008000800 */
[----:B------:R-:W2:Y:S01]  /*0060*/  LDCU UR7, c[0x0][0x388] ;  /* 0x00007100ff0777ac */ /* 0x000ea20008000800 */
[----:B0-----:R-:W3:Y:S01]  /*0070*/  LDG.E R4, desc[UR4][R4.64] ;  /* 0x0000000404047981 */ /* 0x001ee2000c1e1900 */
[----:B-1----:R-:W-:Y:S01]  /*0080*/  IMAD R2, R2, UR6, R3 ;  /* 0x0000000602027c24 */ /* 0x002fe2000f8e0203 */
[----:B---3--:R-:W2:Y:S02]  /*0090*/  F2I.TRUNC.NTZ R9, R4 ;  /* 0x0000000400097305 */ /* 0x008ea4000020f100 */
[----:B--2---:R-:W-:-:S04]  /*00a0*/  VIMNMX R9, PT, PT, R9, UR7, PT ;  /* 0x0000000709097c48 */ /* 0x004fc8000bfe0100 */
[----:B------:R-:W-:-:S13]  /*00b0*/  ISETP.GE.AND P0, PT, R2, R9, PT ;  /* 0x000000090200720c */ /* 0x000fda0003f06270 */
[----:B------:R-:W-:Y:S05]  /*00c0*/  @P0 EXIT ;  /* 0x000000000000094d */ /* 0x000fea0003800000 */
[----:B------:R-:W-:-:S13]  /*00d0*/  ISETP.GE.AND P0, PT, R9, 0x1, PT ;  /* 0x000000010900780c */ /* 0x000fda0003f06270 */
[----:B------:R-:W-:Y:S05]  /*00e0*/  @!P0 EXIT ;  /* 0x000000000000894d */ /* 0x000fea0003800000 */
[----:B------:R-:W0:Y:S01]  /*00f0*/  LDC.64 R6, c[0x0][0x380] ;  /* 0x0000e000ff067b82 */ /* 0x000e220000000a00 */
[----:B------:R-:W1:Y:S01]  /*0100*/  LDCU UR6, c[0x0][0x390] ;  /* 0x00007200ff0677ac */ /* 0x000e620008000800 */
[----:B------:R-:W-:Y:S01]  /*0110*/  IMAD.MOV.U32 R11, RZ, RZ, RZ ;  /* 0x000000ffff0b7224 */ /* 0x000fe200078e00ff */
[----:B------:R-:W2:Y:S05]  /*0120*/  LDCU UR8, c[0x0][0x390] ;  /* 0x00007200ff0877ac */ /* 0x000eaa0008000800 */
[----:B------:R-:W3:Y:S01]  /*0130*/  LDC.64 R4, c[0x0][0x380] ;  /* 0x0000e000ff047b82 */ /* 0x000ee20000000a00 */
[----:B------:R-:W4:Y:S01]  /*0140*/  LDCU UR7, c[0x0][0x38c] ;  /* 0x00007180ff0777ac */ /* 0x000f220008000800 */
[----:B-1----:R-:W-:-:S04]  /*0150*/  IMAD R3, R2, UR6, RZ ;  /* 0x0000000602037c24 */ /* 0x002fc8000f8e02ff */
[----:B0-2-4-:R-:W-:-:S07]  /*0160*/  IMAD.WIDE R6, R3, 0x4, R6 ;  /* 0x0000000403067825 */ /* 0x015fce00078e0206 */
.L_x_6:
[----:B------:R-:W-:Y:S01]  /*0170*/  ISETP.NE.AND P0, PT, R11, R2, PT ;  /* 0x000000020b00720c */ /* 0x000fe20003f05270 */
[----:B------:R-:W-:-:S12]  /*0180*/  BSSY.RECONVERGENT B0, `(.L_x_0) ;  /* 0x000003e000007945 */ /* 0x000fd80003800200 */
[----:B------:R-:W-:Y:S05]  /*0190*/  @!P0 BRA `(.L_x_1) ;  /* 0x0000000000f08947 */ /* 0x000fea0003800000 */
[----:B------:R-:W-:Y:S01]  /*01a0*/  IMAD R13, R11, UR8, RZ ;  /* 0x000000080b0d7c24 */ /* 0x000fe2000f8e02ff */
[----:B------:R-:W2:Y:S03]  /*01b0*/  LDG.E R0, desc[UR4][R6.64+0x18] ;  /* 0x0000180406007981 */ /* 0x000ea6000c1e1900 */
[----:B---3--:R-:W-:-:S05]  /*01c0*/  IMAD.WIDE R12, R13, 0x4, R4 ;  /* 0x000000040d0c7825 */ /* 0x008fca00078e0204 */
[----:B------:R-:W2:Y:S02]  /*01d0*/  LDG.E R3, desc[UR4][R12.64+0x18] ;  /* 0x000018040c037981 */ /* 0x000ea4000c1e1900 */
[----:B--2---:R-:W-:-:S13]  /*01e0*/  FSETP.NEU.AND P0, PT, R0, R3, PT ;  /* 0x000000030000720b */ /* 0x004fda0003f0d000 */
[----:B------:R-:W-:Y:S05]  /*01f0*/  @P0 BRA `(.L_x_1) ;  /* 0x0000000000d80947 */ /* 0x000fea0003800000 */
[----:B------:R-:W2:Y:S04]  /*0200*/  LDG.E R0, desc[UR4][R12.64+0x14] ;  /* 0x000014040c007981 */ /* 0x000ea8000c1e1900 */
[----:B------:R-:W2:Y:S02]  /*0210*/  LDG.E R3, desc[UR4][R6.64+0x14] ;  /* 0x0000140406037981 */ /* 0x000ea4000c1e1900 */
[----:B--2---:R-:W-:-:S04]  /*0220*/  FSETP.NEU.AND P0, PT, R0, R3, PT ;  /* 0x000000030000720b */ /* 0x004fc80003f0d000 */
[----:B------:R-:W-:-:S04]  /*0230*/  ISETP.LT.AND P0, PT, R11, R2, !P0 ;  /* 0x000000020b00720c */ /* 0x000fc80004701270 */
[----:B------:R-:W-:-:S13]  /*0240*/  FSETP.LTU.OR P0, PT, R0, R3, P0 ;  /* 0x000000030000720b */ /* 0x000fda0000709400 */
[----:B------:R-:W-:Y:S05]  /*0250*/  @P0 BRA `(.L_x_1) ;  /* 0x0000000000c00947 */ /* 0x000fea0003800000 */
[----:B------:R-:W2:Y:S04]  /*0260*/  LDG.E R16, desc[UR4][R12.64+0x4] ;  /* 0x000004040c107981 */ /* 0x000ea8000c1e1900 */
[----:B------:R-:W3:Y:S04]  /*0270*/  LDG.E R21, desc[UR4][R12.64+0x8] ;  /* 0x000008040c157981 */ /* 0x000ee8000c1e1900 */
[----:B------:R-:W4:Y:S04]  /*0280*/  LDG.E R23, desc[UR4][R12.64+0xc] ;  /* 0x00000c040c177981 */ /* 0x000f28000c1e1900 */
[----:B------:R0:W5:Y:S04]  /*0290*/  LDG.E R18, desc[UR4][R12.64+0x10] ;  /* 0x000010040c127981 */ /* 0x000168000c1e1900 */
[----:B------:R-:W2:Y:S04]  /*02a0*/  LDG.E R3, desc[UR4][R6.64+0x4] ;  /* 0x0000040406037981 */ /* 0x000ea8000c1e1900 */
[----:B------:R-:W4:Y:S04]  /*02b0*/  LDG.E R10, desc[UR4][R6.64+0xc] ;  /* 0x00000c04060a7981 */ /* 0x000f28000c1e1900 */
[----:B------:R-:W3:Y:S04]  /*02c0*/  LDG.E R8, desc[UR4][R6.64+0x8] ;  /* 0x0000080406087981 */ /* 0x000ee8000c1e1900 */
[----:B------:R-:W5:Y:S01]  /*02d0*/  LDG.E R15, desc[UR4][R6.64+0x10] ;  /* 0x00001004060f7981 */ /* 0x000f62000c1e1900 */
[----:B------:R-:W-:Y:S01]  /*02e0*/  BSSY.RECONVERGENT B1, `(.L_x_2) ;  /* 0x0000025000017945 */ /* 0x000fe20003800200 */
[----:B0-----:R-:W-:Y:S01]  /*02f0*/  IMAD.MOV.U32 R12, RZ, RZ, RZ ;  /* 0x000000ffff0c7224 */ /* 0x001fe200078e00ff */
[----:B--2---:R-:W-:-:S02]  /*0300*/  FMNMX R0, R3, R16, !PT ;  /* 0x0000001003007209 */ /* 0x004fc40007800000 */
[----:B----4-:R-:W-:Y:S02]  /*0310*/  FMNMX R17, R10, R23, PT ;  /* 0x000000170a117209 */ /* 0x010fe40003800000 */
[----:B---3--:R-:W-:-:S03]  /*0320*/  FMNMX R14, R8, R21, !PT ;  /* 0x00000015080e7209 */ /* 0x008fc60007800000 */
[----:B------:R-:W-:Y:S01]  /*0330*/  FADD R0, -R0, R17 ;  /* 0x0000001100007221 */ /* 0x000fe20000000100 */
[----:B-----5:R-:W-:-:S04]  /*0340*/  FMNMX R19, R15, R18, PT ;  /* 0x000000120f137209 */ /* 0x020fc80003800000 */
[----:B------:R-:W-:Y:S01]  /*0350*/  FMNMX R0, RZ, R0, !PT ;  /* 0x00000000ff007209 */ /* 0x000fe20007800000 */
[----:B------:R-:W-:-:S05]  /*0360*/  FADD R14, -R14, R19 ;  /* 0x000000130e0e7221 */ /* 0x000fca0000000100 */
[----:B------:R-:W-:-:S05]  /*0370*/  FMNMX R13, RZ, R14, !PT ;  /* 0x0000000eff0d7209 */ /* 0x000fca0007800000 */
[----:B------:R-:W-:-:S05]  /*0380*/  FMUL R0, R0, R13 ;  /* 0x0000000d00007220 */ /* 0x000fca0000400000 */
[----:B------:R-:W-:-:S13]  /*0390*/  FSETP.NEU.AND P0, PT, R0, RZ, PT ;  /* 0x000000ff0000720b */ /* 0x000fda0003f0d000 */
[----:B------:R-:W-:Y:S05]  /*03a0*/  @!P0 BRA `(.L_x_3) ;  /* 0x0000000000608947 */ /* 0x000fea0003800000 */
[----:B------:R-:W-:Y:S01]  /*03b0*/  FADD R12, -R16, R23 ;  /* 0x00000017100c7221 */ /* 0x000fe20000000100 */
[----:B------:R-:W-:Y:S01]  /*03c0*/  FADD R13, -R21, R18 ;  /* 0x00000012150d7221 */ /* 0x000fe20000000100 */
[----:B------:R-:W-:Y:S01]  /*03d0*/  FADD R3, -R3, R10 ;  /* 0x0000000a03037221 */ /* 0x000fe20000000100 */
[----:B------:R-:W-:Y:S01]  /*03e0*/  FADD R8, -R8, R15 ;  /* 0x0000000f08087221 */ /* 0x000fe20000000100 */
[----:B------:R-:W-:Y:S01]  /*03f0*/  BSSY.RECONVERGENT B2, `(.L_x_3) ;  /* 0x0000013000027945 */ /* 0x000fe20003800200 */
[----:B------:R-:W-:Y:S02]  /*0400*/  FMNMX R12, RZ, R12, !PT ;  /* 0x0000000cff0c7209 */ /* 0x000fe40007800000 */
[----:B------:R-:W-:Y:S02]  /*0410*/  FMNMX R13, RZ, R13, !PT ;  /* 0x0000000dff0d7209 */ /* 0x000fe40007800000 */
[----:B------:R-:W-:Y:S02]  /*0420*/  FMNMX R3, RZ, R3, !PT ;  /* 0x00000003ff037209 */ /* 0x000fe40007800000 */
[----:B------:R-:W-:Y:S01]  /*0430*/  FMNMX R8, RZ, R8, !PT ;  /* 0x00000008ff087209 */ /* 0x000fe20007800000 */
[----:B------:R-:W-:-:S04]  /*0440*/  FMUL R12, R12, R13 ;  /* 0x0000000d0c0c7220 */ /* 0x000fc80000400000 */
[----:B------:R-:W-:-:S04]  /*0450*/  FFMA R3, R3, R8, R12 ;  /* 0x0000000803037223 */ /* 0x000fc8000000000c */
[----:B------:R-:W-:-:S04]  /*0460*/  FADD R14, -R0, R3 ;  /* 0x00000003000e7221 */ /* 0x000fc80000000100 */
[----:B------:R-:W0:Y:S08]  /*0470*/  MUFU.RCP R3, R14 ;  /* 0x0000000e00037308 */ /* 0x000e300000001000 */
[----:B------:R-:W1:Y:S01]  /*0480*/  FCHK P0, R0, R14 ;  /* 0x0000000e00007302 */ /* 0x000e620000000000 */
[----:B0-----:R-:W-:-:S04]  /*0490*/  FFMA R8, -R14, R3, 1 ;  /* 0x3f8000000e087423 */ /* 0x001fc80000000103 */
[----:B------:R-:W-:-:S04]  /*04a0*/  FFMA R3, R3, R8, R3 ;  /* 0x0000000803037223 */ /* 0x000fc80000000003 */
[----:B------:R-:W-:-:S04]  /*04b0*/  FFMA R8, R0, R3, RZ ;  /* 0x0000000300087223 */ /* 0x000fc800000000ff */
[----:B------:R-:W-:-:S04]  /*04c0*/  FFMA R10, -R14, R8, R0 ;  /* 0x000000080e0a7223 */ /* 0x000fc80000000100 */
[----:B------:R-:W-:Y:S01]  /*04d0*/  FFMA R12, R3, R10, R8 ;  /* 0x0000000a030c7223 */ /* 0x000fe20000000008 */
[----:B-1----:R-:W-:Y:S06]  /*04e0*/  @!P0 BRA `(.L_x_4) ;  /* 0x00000000000c8947 */ /* 0x002fec0003800000 */
[----:B------:R-:W-:-:S07]  /*04f0*/  MOV R8, 0x510 ;  /* 0x0000051000087802 */ /* 0x000fce0000000f00 */
[----:B------:R-:W-:Y:S05]  /*0500*/  CALL.REL.NOINC `($__internal_0_$__cuda_sm3x_div_rn_noftz_f32_slowpath) ;  /* 0x0000000000307944 */ /* 0x000fea0003c00000 */
[----:B------:R-:W-:-:S07]  /*0510*/  IMAD.MOV.U32 R12, RZ, RZ, R0 ;  /* 0x000000ffff0c7224 */ /* 0x000fce00078e0000 */
.L_x_4:
[----:B------:R-:W-:Y:S05]  /*0520*/  BSYNC.RECONVERGENT B2 ;  /* 0x0000000000027941 */ /* 0x000fea0003800200 */
.L_x_3:
[----:B------:R-:W-:Y:S05]  /*0530*/  BSYNC.RECONVERGENT B1 ;  /* 0x0000000000017941 */ /* 0x000fea0003800200 */
.L_x_2:
[----:B------:R-:W-:-:S13]  /*0540*/  FSETP.GT.AND P0, PT, R12, UR7, PT ;  /* 0x000000070c007c0b */ /* 0x000fda000bf04000 */
[----:B------:R-:W-:Y:S05]  /*0550*/  @P0 BRA `(.L_x_5) ;  /* 0x0000000000140947 */ /* 0x000fea0003800000 */
.L_x_1:
[----:B------:R-:W-:Y:S05]  /*0560*/  BSYNC.RECONVERGENT B0 ;  /* 0x0000000000007941 */ /* 0x000fea0003800200 */
.L_x_0:
[----:B------:R-:W-:-:S05]  /*0570*/  VIADD R11, R11, 0x1 ;  /* 0x000000010b0b7836 */ /* 0x000fca0000000000 */
[----:B------:R-:W-:-:S13]  /*0580*/  ISETP.NE.AND P0, PT, R11, R9, PT ;  /* 0x000000090b00720c */ /* 0x000fda0003f05270 */
[----:B------:R-:W-:Y:S05]  /*0590*/  @P0 BRA `(.L_x_6) ;  /* 0xfffffff800f40947 */ /* 0x000fea000383ffff */
[----:B------:R-:W-:Y:S05]  /*05a0*/  EXIT ;  /* 0x000000000000794d */ /* 0x000fea0003800000 */
.L_x_5:
[----:B------:R-:W-:Y:S01]  /*05b0*/  STG.E desc[UR4][R6.64+0x1c], RZ ;  /* 0x00001cff06007986 */ /* 0x000fe2000c101904 */
[----:B------:R-:W-:Y:S05]  /*05c0*/  EXIT ;  /* 0x000000000000794d */ /* 0x000fea0003800000 */
        .weak           $__internal_0_$__cuda_sm3x_div_rn_noftz_f32_slowpath
        .type           $__internal_0_$__cuda_sm3x_div_rn_noftz_f32_slowpath,@function
        .size           $__internal_0_$__cuda_sm3x_div_rn_noftz_f32_slowpath,(.L_x_27 - $__internal_0_$__cuda_sm3x_div_rn_noftz_f32_slowpath)
$__internal_0_$__cuda_sm3x_div_rn_noftz_f32_slowpath:
[----:B------:R-:W-:Y:S01]  /*05d0*/  SHF.R.U32.HI R12, RZ, 0x17, R14 ;  /* 0x00000017ff0c7819 */ /* 0x000fe2000001160e */
[----:B------:R-:W-:Y:S01]  /*05e0*/  BSSY.RECONVERGENT B3, `(.L_x_7) ;  /* 0x0000064000037945 */ /* 0x000fe20003800200 */
[--C-:B------:R-:W-:Y:S01]  /*05f0*/  SHF.R.U32.HI R3, RZ, 0x17, R0.reuse ;  /* 0x00000017ff037819 */ /* 0x100fe20000011600 */
[----:B------:R-:W-:Y:S01]  /*0600*/  IMAD.MOV.U32 R13, RZ, RZ, R0 ;  /* 0x000000ffff0d7224 */ /* 0x000fe200078e0000 */
[----:B------:R-:W-:Y:S02]  /*0610*/  LOP3.LUT R12, R12, 0xff, RZ, 0xc0, !PT ;  /* 0x000000ff0c0c7812 */ /* 0x000fe400078ec0ff */
[----:B------:R-:W-:-:S03]  /*0620*/  LOP3.LUT R16, R3, 0xff, RZ, 0xc0, !PT ;  /* 0x000000ff03107812 */ /* 0x000fc600078ec0ff */
[----:B------:R-:W-:Y:S02]  /*0630*/  VIADD R17, R12, 0xffffffff ;  /* 0xffffffff0c117836 */ /* 0x000fe40000000000 */
[----:B------:R-:W-:-:S03]  /*0640*/  VIADD R15, R16, 0xffffffff ;  /* 0xffffffff100f7836 */ /* 0x000fc60000000000 */
[----:B------:R-:W-:-:S04]  /*0650*/  ISETP.GT.U32.AND P0, PT, R17, 0xfd, PT ;  /* 0x000000fd1100780c */ /* 0x000fc80003f04070 */
[----:B------:R-:W-:-:S13]  /*0660*/  ISETP.GT.U32.OR P0, PT, R15, 0xfd, P0 ;  /* 0x000000fd0f00780c */ /* 0x000fda0000704470 */
[----:B------:R-:W-:Y:S01]  /*0670*/  @!P0 IMAD.MOV.U32 R10, RZ, RZ, RZ ;  /* 0x000000ffff0a8224 */ /* 0x000fe200078e00ff */
[----:B------:R-:W-:Y:S06]  /*0680*/  @!P0 BRA `(.L_x_8) ;  /* 0x0000000000608947 */ /* 0x000fec0003800000 */
[----:B------:R-:W-:Y:S01]  /*0690*/  FSETP.GTU.FTZ.AND P0, PT, |R0|, +INF , PT ;  /* 0x7f8000000000780b */ /* 0x000fe20003f1c200 */
[----:B------:R-:W-:Y:S01]  /*06a0*/  IMAD.MOV.U32 R3, RZ, RZ, R14 ;  /* 0x000000ffff037224 */ /* 0x000fe200078e000e */
[----:B------:R-:W-:-:S04]  /*06b0*/  FSETP.GTU.FTZ.AND P1, PT, |R14|, +INF , PT ;  /* 0x7f8000000e00780b */ /* 0x000fc80003f3c200 */
[----:B------:R-:W-:-:S13]  /*06c0*/  PLOP3.LUT P0, PT, P0, P1, PT, 0xf8, 0x8f ;  /* 0x00000000008f781c */ /* 0x000fda0000703f70 */
[----:B------:R-:W-:Y:S05]  /*06d0*/  @P0 BRA `(.L_x_9) ;  /* 0x00000004004c0947 */ /* 0x000fea0003800000 */
[----:B------:R-:W-:-:S13]  /*06e0*/  LOP3.LUT P0, RZ, R14, 0x7fffffff, R13, 0xc8, !PT ;  /* 0x7fffffff0eff7812 */ /* 0x000fda000780c80d */
[----:B------:R-:W-:Y:S05]  /*06f0*/  @!P0 BRA `(.L_x_10) ;  /* 0x00000004003c8947 */ /* 0x000fea0003800000 */
[C---:B------:R-:W-:Y:S02]  /*0700*/  FSETP.NEU.FTZ.AND P2, PT, |R0|.reuse, +INF , PT ;  /* 0x7f8000000000780b */ /* 0x040fe40003f5d200 */
[----:B------:R-:W-:Y:S02]  /*0710*/  FSETP.NEU.FTZ.AND P1, PT, |R3|, +INF , PT ;  /* 0x7f8000000300780b */ /* 0x000fe40003f3d200 */
[----:B------:R-:W-:-:S11]  /*0720*/  FSETP.NEU.FTZ.AND P0, PT, |R0|, +INF , PT ;  /* 0x7f8000000000780b */ /* 0x000fd60003f1d200 */
[----:B------:R-:W-:Y:S05]  /*0730*/  @!P1 BRA !P2, `(.L_x_10) ;  /* 0x00000004002c9947 */ /* 0x000fea0005000000 */
[----:B------:R-:W-:-:S04]  /*0740*/  LOP3.LUT P2, RZ, R13, 0x7fffffff, RZ, 0xc0, !PT ;  /* 0x7fffffff0dff7812 */ /* 0x000fc8000784c0ff */
[----:B------:R-:W-:-:S13]  /*0750*/  PLOP3.LUT P1, PT, P1, P2, PT, 0x2f, 0xf2 ;  /* 0x0000000000f2781c */ /* 0x000fda0000f24577 */
[----:B------:R-:W-:Y:S05]  /*0760*/  @P1 BRA `(.L_x_11) ;  /* 0x0000000400181947 */ /* 0x000fea0003800000 */
[----:B------:R-:W-:-:S04]  /*0770*/  LOP3.LUT P1, RZ, R14, 0x7fffffff, RZ, 0xc0, !PT ;  /* 0x7fffffff0eff7812 */ /* 0x000fc8000782c0ff */
[----:B------:R-:W-:-:S13]  /*0780*/  PLOP3.LUT P0, PT, P0, P1, PT, 0x2f, 0xf2 ;  /* 0x0000000000f2781c */ /* 0x000fda0000702577 */
[----:B------:R-:W-:Y:S05]  /*0790*/  @P0 BRA `(.L_x_12) ;  /* 0x0000000400000947 */ /* 0x000fea0003800000 */
[----:B------:R-:W-:Y:S02]  /*07a0*/  ISETP.GE.AND P0, PT, R15, RZ, PT ;  /* 0x000000ff0f00720c */ /* 0x000fe40003f06270 */
[----:B------:R-:W-:-:S11]  /*07b0*/  ISETP.GE.AND P1, PT, R17, RZ, PT ;  /* 0x000000ff1100720c */ /* 0x000fd60003f26270 */
[----:B------:R-:W-:Y:S02]  /*07c0*/  @P0 IMAD.MOV.U32 R10, RZ, RZ, RZ ;  /* 0x000000ffff0a0224 */ /* 0x000fe400078e00ff */
[----:B------:R-:W-:Y:S01]  /*07d0*/  @!P0 FFMA R13, R0, 1.84467440737095516160e+19, RZ ;  /* 0x5f800000000d8823 */ /* 0x000fe200000000ff */
[----:B------:R-:W-:Y:S02]  /*07e0*/  @!P0 IMAD.MOV.U32 R10, RZ, RZ, -0x40 ;  /* 0xffffffc0ff0a8424 */ /* 0x000fe400078e00ff */
[----:B------:R-:W-:Y:S02]  /*07f0*/  @!P1 FFMA R14, R3, 1.84467440737095516160e+19, RZ ;  /* 0x5f800000030e9823 */ /* 0x000fe400000000ff */
[----:B------:R-:W-:-:S07]  /*0800*/  @!P1 VIADD R10, R10, 0x40 ;  /* 0x000000400a0a9836 */ /* 0x000fce0000000000 */
.L_x_8:
[----:B------:R-:W-:Y:S01]  /*0810*/  LEA R3, R12, 0xc0800000, 0x17 ;  /* 0xc08000000c037811 */ /* 0x000fe200078eb8ff */
[----:B------:R-:W-:Y:S04]  /*0820*/  BSSY.RECONVERGENT B4, `(.L_x_13) ;  /* 0x0000036000047945 */ /* 0x000fe80003800200 */
[----:B------:R-:W-:Y:S02]  /*0830*/  IMAD.IADD R14, R14, 0x1, -R3 ;  /* 0x000000010e0e7824 */ /* 0x000fe400078e0a03 */
[----:B------:R-:W-:Y:S02]  /*0840*/  VIADD R3, R16, 0xffffff81 ;  /* 0xffffff8110037836 */ /* 0x000fe40000000000 */
[----:B------:R-:W0:Y:S01]  /*0850*/  MUFU.RCP R15, R14 ;  /* 0x0000000e000f7308 */ /* 0x000e220000001000 */
[----:B------:R-:W-:Y:S01]  /*0860*/  FADD.FTZ R17, -R14, -RZ ;  /* 0x800000ff0e117221 */ /* 0x000fe20000010100 */
[----:B------:R-:W-:-:S03]  /*0870*/  IMAD R0, R3, -0x800000, R13 ;  /* 0xff80000003007824 */ /* 0x000fc600078e020d */
[----:B0-----:R-:W-:-:S04]  /*0880*/  FFMA R16, R15, R17, 1 ;  /* 0x3f8000000f107423 */ /* 0x001fc80000000011 */
[----:B------:R-:W-:-:S04]  /*0890*/  FFMA R18, R15, R16, R15 ;  /* 0x000000100f127223 */ /* 0x000fc8000000000f */
[----:B------:R-:W-:-:S04]  /*08a0*/  FFMA R13, R0, R18, RZ ;  /* 0x00000012000d7223 */ /* 0x000fc800000000ff */
[----:B------:R-:W-:-:S04]  /*08b0*/  FFMA R16, R17, R13, R0 ;  /* 0x0000000d11107223 */ /* 0x000fc80000000000 */
[----:B------:R-:W-:Y:S01]  /*08c0*/  FFMA R15, R18, R16, R13 ;  /* 0x00000010120f7223 */ /* 0x000fe2000000000d */
[----:B------:R-:W-:-:S03]  /*08d0*/  IADD3 R13, PT, PT, R3, 0x7f, -R12 ;  /* 0x0000007f030d7810 */ /* 0x000fc60007ffe80c */
[----:B------:R-:W-:Y:S02]  /*08e0*/  FFMA R16, R17, R15, R0 ;  /* 0x0000000f11107223 */ /* 0x000fe40000000000 */
[----:B------:R-:W-:Y:S02]  /*08f0*/  IMAD.IADD R13, R13, 0x1, R10 ;  /* 0x000000010d0d7824 */ /* 0x000fe400078e020a */
[----:B------:R-:W-:-:S05]  /*0900*/  FFMA R0, R18, R16, R15 ;  /* 0x0000001012007223 */ /* 0x000fca000000000f */
[----:B------:R-:W-:-:S04]  /*0910*/  SHF.R.U32.HI R3, RZ, 0x17, R0 ;  /* 0x00000017ff037819 */ /* 0x000fc80000011600 */
[----:B------:R-:W-:-:S05]  /*0920*/  LOP3.LUT R3, R3, 0xff, RZ, 0xc0, !PT ;  /* 0x000000ff03037812 */ /* 0x000fca00078ec0ff */
[----:B------:R-:W-:-:S04]  /*0930*/  IMAD.IADD R14, R3, 0x1, R13 ;  /* 0x00000001030e7824 */ /* 0x000fc800078e020d */
[----:B------:R-:W-:-:S05]  /*0940*/  VIADD R3, R14, 0xffffffff ;  /* 0xffffffff0e037836 */ /* 0x000fca0000000000 */
[----:B------:R-:W-:-:S13]  /*0950*/  ISETP.GE.U32.AND P0, PT, R3, 0xfe, PT ;  /* 0x000000fe0300780c */ /* 0x000fda0003f06070 */
[----:B------:R-:W-:Y:S05]  /*0960*/  @!P0 BRA `(.L_x_14) ;  /* 0x0000000000808947 */ /* 0x000fea0003800000 */
[----:B------:R-:W-:-:S13]  /*0970*/  ISETP.GT.AND P0, PT, R14, 0xfe, PT ;  /* 0x000000fe0e00780c */ /* 0x000fda0003f04270 */
[----:B------:R-:W-:Y:S05]  /*0980*/  @P0 BRA `(.L_x_15) ;  /* 0x00000000006c0947 */ /* 0x000fea0003800000 */
[----:B------:R-:W-:-:S13]  /*0990*/  ISETP.GE.AND P0, PT, R14, 0x1, PT ;  /* 0x000000010e00780c */ /* 0x000fda0003f06270 */
[----:B------:R-:W-:Y:S05]  /*09a0*/  @P0 BRA `(.L_x_16) ;  /* 0x0000000000740947 */ /* 0x000fea0003800000 */
[----:B------:R-:W-:Y:S02]  /*09b0*/  ISETP.GE.AND P0, PT, R14, -0x18, PT ;  /* 0xffffffe80e00780c */ /* 0x000fe40003f06270 */
[----:B------:R-:W-:-:S11]  /*09c0*/  LOP3.LUT R0, R0, 0x80000000, RZ, 0xc0, !PT ;  /* 0x8000000000007812 */ /* 0x000fd600078ec0ff */
[----:B------:R-:W-:Y:S05]  /*09d0*/  @!P0 BRA `(.L_x_16) ;  /* 0x0000000000688947 */ /* 0x000fea0003800000 */
[-CC-:B------:R-:W-:Y:S01]  /*09e0*/  FFMA.RZ R3, R18, R16.reuse, R15.reuse ;  /* 0x0000001012037223 */ /* 0x180fe2000000c00f */
[----:B------:R-:W-:Y:S02]  /*09f0*/  VIADD R13, R14, 0x20 ;  /* 0x000000200e0d7836 */ /* 0x000fe40000000000 */
[-CC-:B------:R-:W-:Y:S01]  /*0a00*/  FFMA.RM R10, R18, R16.reuse, R15.reuse ;  /* 0x00000010120a7223 */ /* 0x180fe2000000400f */
[----:B------:R-:W-:Y:S02]  /*0a10*/  ISETP.NE.AND P2, PT, R14, RZ, PT ;  /* 0x000000ff0e00720c */ /* 0x000fe40003f45270 */
[----:B------:R-:W-:Y:S01]  /*0a20*/  LOP3.LUT R12, R3, 0x7fffff, RZ, 0xc0, !PT ;  /* 0x007fffff030c7812 */ /* 0x000fe200078ec0ff */
[----:B------:R-:W-:Y:S01]  /*0a30*/  FFMA.RP R3, R18, R16, R15 ;  /* 0x0000001012037223 */ /* 0x000fe2000000800f */
[----:B------:R-:W-:Y:S01]  /*0a40*/  ISETP.NE.AND P1, PT, R14, RZ, PT ;  /* 0x000000ff0e00720c */ /* 0x000fe20003f25270 */
[----:B------:R-:W-:Y:S01]  /*0a50*/  IMAD.MOV R14, RZ, RZ, -R14 ;  /* 0x000000ffff0e7224 */ /* 0x000fe200078e0a0e */
[----:B------:R-:W-:-:S02]  /*0a60*/  LOP3.LUT R12, R12, 0x800000, RZ, 0xfc, !PT ;  /* 0x008000000c0c7812 */ /* 0x000fc400078efcff */
[----:B------:R-:W-:Y:S02]  /*0a70*/  FSETP.NEU.FTZ.AND P0, PT, R3, R10, PT ;  /* 0x0000000a0300720b */ /* 0x000fe40003f1d000 */
[----:B------:R-:W-:Y:S02]  /*0a80*/  SHF.L.U32 R13, R12, R13, RZ ;  /* 0x0000000d0c0d7219 */ /* 0x000fe400000006ff */
[----:B------:R-:W-:Y:S02]  /*0a90*/  SEL R3, R14, RZ, P2 ;  /* 0x000000ff0e037207 */ /* 0x000fe40001000000 */
[----:B------:R-:W-:Y:S02]  /*0aa0*/  ISETP.NE.AND P1, PT, R13, RZ, P1 ;  /* 0x000000ff0d00720c */ /* 0x000fe40000f25270 */
[----:B------:R-:W-:Y:S02]  /*0ab0*/  SHF.R.U32.HI R3, RZ, R3, R12 ;  /* 0x00000003ff037219 */ /* 0x000fe4000001160c */
[----:B------:R-:W-:-:S02]  /*0ac0*/  PLOP3.LUT P0, PT, P0, P1, PT, 0xf8, 0x8f ;  /* 0x00000000008f781c */ /* 0x000fc40000703f70 */
[----:B------:R-:W-:Y:S02]  /*0ad0*/  SHF.R.U32.HI R13, RZ, 0x1, R3 ;  /* 0x00000001ff0d7819 */ /* 0x000fe40000011603 */
[----:B------:R-:W-:-:S04]  /*0ae0*/  SEL R10, RZ, 0x1, !P0 ;  /* 0x00000001ff0a7807 */ /* 0x000fc80004000000 */
[----:B------:R-:W-:-:S04]  /*0af0*/  LOP3.LUT R10, R10, 0x1, R13, 0xf8, !PT ;  /* 0x000000010a0a7812 */ /* 0x000fc800078ef80d */
[----:B------:R-:W-:-:S05]  /*0b00*/  LOP3.LUT R10, R10, R3, RZ, 0xc0, !PT ;  /* 0x000000030a0a7212 */ /* 0x000fca00078ec0ff */
[----:B------:R-:W-:-:S05]  /*0b10*/  IMAD.IADD R13, R13, 0x1, R10 ;  /* 0x000000010d0d7824 */ /* 0x000fca00078e020a */
[----:B------:R-:W-:Y:S01]  /*0b20*/  LOP3.LUT R0, R13, R0, RZ, 0xfc, !PT ;  /* 0x000000000d007212 */ /* 0x000fe200078efcff */
[----:B------:R-:W-:Y:S06]  /*0b30*/  BRA `(.L_x_16) ;  /* 0x0000000000107947 */ /* 0x000fec0003800000 */
.L_x_15:
[----:B------:R-:W-:-:S04]  /*0b40*/  LOP3.LUT R0, R0, 0x80000000, RZ, 0xc0, !PT ;  /* 0x8000000000007812 */ /* 0x000fc800078ec0ff */
[----:B------:R-:W-:Y:S01]  /*0b50*/  LOP3.LUT R0, R0, 0x7f800000, RZ, 0xfc, !PT ;  /* 0x7f80000000007812 */ /* 0x000fe200078efcff */
[----:B------:R-:W-:Y:S06]  /*0b60*/  BRA `(.L_x_16) ;  /* 0x0000000000047947 */ /* 0x000fec0003800000 */
.L_x_14:
[----:B------:R-:W-:-:S07]  /*0b70*/  IMAD R0, R13, 0x800000, R0 ;  /* 0x008000000d007824 */ /* 0x000fce00078e0200 */
.L_x_16:
[----:B------:R-:W-:Y:S05]  /*0b80*/  BSYNC.RECONVERGENT B4 ;  /* 0x0000000000047941 */ /* 0x000fea0003800200 */
.L_x_13:
[----:B------:R-:W-:Y:S05]  /*0b90*/  BRA `(.L_x_17) ;  /* 0x0000000000207947 */ /* 0x000fea0003800000 */
.L_x_12:
[----:B------:R-:W-:-:S04]  /*0ba0*/  LOP3.LUT R0, R14, 0x80000000, R13, 0x48, !PT ;  /* 0x800000000e007812 */ /* 0x000fc800078e480d */
[----:B------:R-:W-:Y:S01]  /*0bb0*/  LOP3.LUT R0, R0, 0x7f800000, RZ, 0xfc, !PT ;  /* 0x7f80000000007812 */ /* 0x000fe200078efcff */
[----:B------:R-:W-:Y:S06]  /*0bc0*/  BRA `(.L_x_17) ;  /* 0x0000000000147947 */ /* 0x000fec0003800000 */
.L_x_11:
[----:B------:R-:W-:Y:S01]  /*0bd0*/  LOP3.LUT R0, R14, 0x80000000, R13, 0x48, !PT ;  /* 0x800000000e007812 */ /* 0x000fe200078e480d */
[----:B------:R-:W-:Y:S06]  /*0be0*/  BRA `(.L_x_17) ;  /* 0x00000000000c7947 */ /* 0x000fec0003800000 */
.L_x_10:
[----:B------:R-:W0:Y:S01]  /*0bf0*/  MUFU.RSQ R0, -QNAN ;  /* 0xffc0000000007908 */ /* 0x000e220000001400 */
[----:B------:R-:W-:Y:S05]  /*0c00*/  BRA `(.L_x_17) ;  /* 0x0000000000047947 */ /* 0x000fea0003800000 */
.L_x_9:
[----:B------:R-:W-:-:S07]  /*0c10*/  FADD.FTZ R0, R0, R3 ;  /* 0x0000000300007221 */ /* 0x000fce0000010000 */
.L_x_17:
[----:B------:R-:W-:Y:S05]  /*0c20*/  BSYNC.RECONVERGENT B3 ;  /* 0x0000000000037941 */ /* 0x000fea0003800200 */
.L_x_7:
[----:B------:R-:W-:Y:S02]  /*0c30*/  IMAD.MOV.U32 R12, RZ, RZ, R8 ;  /* 0x000000ffff0c7224 */ /* 0x000fe400078e0008 */
[----:B------:R-:W-:-:S04]  /*0c40*/  IMAD.MOV.U32 R13, RZ, RZ, 0x0 ;  /* 0x00000000ff0d7424 */ /* 0x000fc800078e00ff */
[----:B0-----:R-:W-:Y:S05]  /*0c50*/  RET.REL.NODEC R12 `(_Z15fast_nms_kernelPfifi) ;  /* 0xfffffff00ce87950 */ /* 0x001fea0003c3ffff */
.L_x_18:
[----:B------:R-:W-:-:S00]  /*0c60*/  BRA `(.L_x_18) ;  /* 0xfffffffc00fc7947 */ /* 0x000fc0000383ffff */
[----:B------:R-:W-:-:S00]  /*0c70*/  NOP ;  /* 0x0000000000007918 */ /* 0x000fc00000000000 */
        /* <DEDUP_REMOVED lines=8> */
.L_x_27:


//--------------------- .text._Z13decode_kernelPfiifS_S_ii --------------------------
	.section	.text._Z13decode_kernelPfiifS_S_ii,"ax",@progbits
	.align	128
.text._Z13decode_kernelPfiifS_S_ii:
        .type           _Z13decode_kernelPfiifS_S_ii,@function
        .size           _Z13decode_kernelPfiifS_S_ii,(.L_x_29 - _Z13decode_kernelPfiifS_S_ii)
        .other          _Z13decode_kernelPfiifS_S_ii,@"STO_CUDA_ENTRY STV_DEFAULT"
_Z13decode_kernelPfiifS_S_ii:
[----:B------:R-:W-:Y:S01]  /*0000*/  LDC R1, c[0x0][0x37c] ;  /* 0x0000df00ff017b82 */ /* 0x000fe20000000800 */
[----:B------:R-:W0:Y:S01]  /*0010*/  S2R R0, SR_CTAID.X ;  /* 0x0000000000007919 */ /* 0x000e220000002500 */
[----:B------:R-:W0:Y:S01]  /*0020*/  LDCU UR4, c[0x0][0x360] ;  /* 0x00006c00ff0477ac */ /* 0x000e220008000800 */
[----:B------:R-:W0:Y:S01]  /*0030*/  S2R R3, SR_TID.X ;  /* 0x0000000000037919 */ /* 0x000e220000002100 */
[----:B------:R-:W1:Y:S01]  /*0040*/  LDCU UR5, c[0x0][0x388] ;  /* 0x00007100ff0577ac */ /* 0x000e620008000800 */
[----:B0-----:R-:W-:-:S05]  /*0050*/  IMAD R0, R0, UR4, R3 ;  /* 0x0000000400007c24 */ /* 0x001fca000f8e0203 */
[----:B-1----:R-:W-:-:S13]  /*0060*/  ISETP.GE.AND P0, PT, R0, UR5, PT ;  /* 0x0000000500007c0c */ /* 0x002fda000bf06270 */
[----:B------:R-:W-:Y:S05]  /*0070*/  @P0 EXIT ;  /* 0x000000000000094d */ /* 0x000fea0003800000 */
[----:B------:R-:W0:Y:S01]  /*0080*/  LDCU UR7, c[0x0][0x38c] ;  /* 0x00007180ff0777ac */ /* 0x000e220008000800 */
[----:B------:R-:W1:Y:S01]  /*0090*/  LDC.64 R2, c[0x0][0x380] ;  /* 0x0000e000ff027b82 */ /* 0x000e620000000a00 */
[----:B------:R-:W2:Y:S01]  /*00a0*/  LDCU.64 UR8, c[0x0][0x358] ;  /* 0x00006b00ff0877ac */ /* 0x000ea20008000a00 */
[----:B------:R-:W3:Y:S01]  /*00b0*/  LDCU UR10, c[0x0][0x390] ;  /* 0x00007200ff0a77ac */ /* 0x000ee20008000800 */
[----:B0-----:R-:W-:-:S06]  /*00c0*/  UIADD3 UR4, UPT, UPT, UR7, 0x5, URZ ;  /* 0x0000000507047890 */ /* 0x001fcc000fffe0ff */
[----:B------:R-:W-:-:S04]  /*00d0*/  IMAD R5, R0, UR4, RZ ;  /* 0x0000000400057c24 */ /* 0x000fc8000f8e02ff */
[----:B-1----:R-:W-:-:S05]  /*00e0*/  IMAD.WIDE R2, R5, 0x4, R2 ;  /* 0x0000000405027825 */ /* 0x002fca00078e0202 */
[----:B--2---:R-:W3:Y:S02]  /*00f0*/  LDG.E R0, desc[UR8][R2.64+0x10] ;  /* 0x0000100802007981 */ /* 0x004ee4000c1e1900 */
[----:B---3--:R-:W-:-:S13]  /*0100*/  FSETP.GEU.AND P0, PT, R0, UR10, PT ;  /* 0x0000000a00007c0b */ /* 0x008fda000bf0e000 */
[----:B------:R-:W-:Y:S05]  /*0110*/  @!P0 EXIT ;  /* 0x000000000000894d */ /* 0x000fea0003800000 */
[----:B------:R0:W5:Y:S01]  /*0120*/  LDG.E R19, desc[UR8][R2.64+0x14] ;  /* 0x0000140802137981 */ /* 0x000162000c1e1900 */
[----:B------:R-:W-:Y:S01]  /*0130*/  UISETP.GE.AND UP0, UPT, UR7, 0x2, UPT ;  /* 0x000000020700788c */ /* 0x000fe2000bf06270 */
[----:B------:R-:W-:-:S08]  /*0140*/  IMAD.MOV.U32 R7, RZ, RZ, RZ ;  /* 0x000000ffff077224 */ /* 0x000fd000078e00ff */
[----:B0-----:R-:W-:Y:S05]  /*0150*/  BRA.U !UP0, `(.L_x_19) ;  /* 0x00000009087c7547 */ /* 0x001fea000b800000 */
[----:B------:R-:W-:Y:S01]  /*0160*/  UIADD3 UR5, UPT, UPT, UR7, -0x2, URZ ;  /* 0xfffffffe07057890 */ /* 0x000fe2000fffe0ff */
[----:B------:R-:W-:Y:S01]  /*0170*/  IADD3 R4, P0, PT, R2, 0x18, RZ ;  /* 0x0000001802047810 */ /* 0x000fe20007f1e0ff */
[----:B------:R-:W-:Y:S01]  /*0180*/  UIADD3 UR4, UPT, UPT, UR7, -0x1, URZ ;  /* 0xffffffff07047890 */ /* 0x000fe2000fffe0ff */
[----:B------:R-:W-:Y:S01]  /*0190*/  IMAD.MOV.U32 R6, RZ, RZ, RZ ;  /* 0x000000ffff067224 */ /* 0x000fe200078e00ff */
[----:B------:R-:W-:Y:S01]  /*01a0*/  UISETP.GE.U32.AND UP0, UPT, UR5, 0xf, UPT ;  /* 0x0000000f0500788c */ /* 0x000fe2000bf06070 */
[----:B------:R-:W-:Y:S01]  /*01b0*/  IMAD.MOV.U32 R7, RZ, RZ, 0x1 ;  /* 0x00000001ff077424 */ /* 0x000fe200078e00ff */
[----:B------:R-:W-:Y:S01]  /*01c0*/  ULOP3.LUT UR6, UR4, 0xf, URZ, 0xc0, !UPT ;  /* 0x0000000f04067892 */ /* 0x000fe2000f8ec0ff */
[----:B------:R-:W-:-:S06]  /*01d0*/  IMAD.X R5, RZ, RZ, R3, P0 ;  /* 0x000000ffff057224 */ /* 0x000fcc00000e0603 */
[----:B------:R-:W-:Y:S05]  /*01e0*/  BRA.U !UP0, `(.L_x_20) ;  /* 0x0000000508207547 */ /* 0x000fea000b800000 */
[----:B------:R-:W-:Y:S01]  /*01f0*/  CS2R R6, SRZ ;  /* 0x0000000000067805 */ /* 0x000fe2000001ff00 */
[----:B------:R-:W-:-:S12]  /*0200*/  ULOP3.LUT UR5, UR4, 0xfffffff0, URZ, 0xc0, !UPT ;  /* 0xfffffff004057892 */ /* 0x000fd8000f8ec0ff */
.L_x_21:
[----:B------:R-:W2:Y:S04]  /*0210*/  LDG.E R18, desc[UR8][R4.64] ;  /* 0x0000000804127981 */ /* 0x000ea8000c1e1900 */
[----:B------:R-:W3:Y:S04]  /*0220*/  LDG.E R21, desc[UR8][R4.64+0x4] ;  /* 0x0000040804157981 */ /* 0x000ee8000c1e1900 */
[----:B------:R-:W4:Y:S04]  /*0230*/  LDG.E R23, desc[UR8][R4.64+0x8] ;  /* 0x0000080804177981 */ /* 0x000f28000c1e1900 */
        /* <DEDUP_REMOVED lines=12> */
[----:B------:R0:W4:Y:S01]  /*0300*/  LDG.E R17, desc[UR8][R4.64+0x3c] ;  /* 0x00003c0804117981 */ /* 0x000122000c1e1900 */
[----:B--2--5:R-:W-:-:S04]  /*0310*/  FSETP.GT.AND P2, PT, R18, R19, PT ;  /* 0x000000131200720b */ /* 0x024fc80003f44000 */
[----:B------:R-:W-:-:S04]  /*0320*/  FSEL R18, R18, R19, P2 ;  /* 0x0000001312127208 */ /* 0x000fc80001000000 */
[----:B---3--:R-:W-:-:S04]  /*0330*/  FSETP.GT.AND P3, PT, R21, R18, PT ;  /* 0x000000121500720b */ /* 0x008fc80003f64000 */
[----:B------:R-:W-:Y:S01]  /*0340*/  FSEL R18, R21, R18, P3 ;  /* 0x0000001215127208 */ /* 0x000fe20001800000 */
[----:B------:R-:W-:-:S03]  /*0350*/  @P2 VIADD R6, R7, 0x1 ;  /* 0x0000000107062836 */ /* 0x000fc60000000000 */
[----:B----4-:R-:W-:-:S04]  /*0360*/  FSETP.GT.AND P1, PT, R23, R18, PT ;  /* 0x000000121700720b */ /* 0x010fc80003f24000 */
[----:B------:R-:W-:Y:S01]  /*0370*/  FSEL R18, R23, R18, P1 ;  /* 0x0000001217127208 */ /* 0x000fe20000800000 */
[----:B------:R-:W-:-:S03]  /*0380*/  @P3 VIADD R6, R7, 0x2 ;  /* 0x0000000207063836 */ /* 0x000fc60000000000 */
[----:B------:R-:W-:-:S04]  /*0390*/  FSETP.GT.AND P6, PT, R25, R18, PT ;  /* 0x000000121900720b */ /* 0x000fc80003fc4000 */
        /* <DEDUP_REMOVED lines=34> */
[----:B------:R-:W-:Y:S01]  /*05c0*/  @P2 VIADD R6, R7, 0xe ;  /* 0x0000000e07062836 */ /* 0x000fe20000000000 */
[----:B0-----:R-:W-:Y:S02]  /*05d0*/  IADD3 R4, P2, PT, R4, 0x40, RZ ;  /* 0x0000004004047810 */ /* 0x001fe40007f5e0ff */
[----:B------:R-:W-:-:S03]  /*05e0*/  FSETP.GT.AND P0, PT, R17, R16, PT ;  /* 0x000000101100720b */ /* 0x000fc60003f04000 */
[----:B------:R-:W-:Y:S01]  /*05f0*/  IMAD.X R5, RZ, RZ, R5, P2 ;  /* 0x000000ffff057224 */ /* 0x000fe200010e0605 */
[----:B------:R-:W-:Y:S01]  /*0600*/  FSEL R19, R17, R16, P0 ;  /* 0x0000001011137208 */ /* 0x000fe20000000000 */
[C---:B------:R-:W-:Y:S02]  /*0610*/  @P1 VIADD R6, R7.reuse, 0xf ;  /* 0x0000000f07061836 */ /* 0x040fe40000000000 */
[----:B------:R-:W-:-:S05]  /*0620*/  VIADD R7, R7, 0x10 ;  /* 0x0000001007077836 */ /* 0x000fca0000000000 */
[C---:B------:R-:W-:Y:S02]  /*0630*/  ISETP.NE.AND P1, PT, R7.reuse, UR5, PT ;  /* 0x0000000507007c0c */ /* 0x040fe4000bf25270 */
[----:B------:R-:W-:-:S11]  /*0640*/  SEL R6, R7, R6, P0 ;  /* 0x0000000607067207 */ /* 0x000fd60000000000 */
[----:B------:R-:W-:Y:S05]  /*0650*/  @P1 BRA `(.L_x_21) ;  /* 0xfffffff800ec1947 */ /* 0x000fea000383ffff */
[----:B------:R-:W-:-:S07]  /*0660*/  VIADD R7, R7, 0x1 ;  /* 0x0000000107077836 */ /* 0x000fce0000000000 */
.L_x_20:
[----:B------:R-:W-:-:S09]  /*0670*/  UISETP.NE.AND UP0, UPT, UR6, URZ, UPT ;  /* 0x000000ff0600728c */ /* 0x000fd2000bf05270 */
[----:B------:R-:W-:Y:S05]  /*0680*/  BRA.U !UP0, `(.L_x_22) ;  /* 0x00000005082c7547 */ /* 0x000fea000b800000 */
[----:B------:R-:W-:Y:S02]  /*0690*/  UISETP.GE.U32.AND UP0, UPT, UR6, 0x8, UPT ;  /* 0x000000080600788c */ /* 0x000fe4000bf06070 */
[----:B------:R-:W-:-:S04]  /*06a0*/  ULOP3.LUT UR5, UR4, 0x7, URZ, 0xc0, !UPT ;  /* 0x0000000704057892 */ /* 0x000fc8000f8ec0ff */
[----:B------:R-:W-:-:S03]  /*06b0*/  UISETP.NE.AND UP1, UPT, UR5, URZ, UPT ;  /* 0x000000ff0500728c */ /* 0x000fc6000bf25270 */
[----:B------:R-:W-:Y:S08]  /*06c0*/  BRA.U !UP0, `(.L_x_23) ;  /* 0x00000001088c7547 */ /* 0x000ff0000b800000 */
[----:B------:R-:W2:Y:S04]  /*06d0*/  LDG.E R8, desc[UR8][R4.64] ;  /* 0x0000000804087981 */ /* 0x000ea8000c1e1900 */
[----:B------:R-:W3:Y:S04]  /*06e0*/  LDG.E R9, desc[UR8][R4.64+0x4] ;  /* 0x0000040804097981 */ /* 0x000ee8000c1e1900 */
[----:B------:R-:W4:Y:S04]  /*06f0*/  LDG.E R11, desc[UR8][R4.64+0x8] ;  /* 0x00000808040b7981 */ /* 0x000f28000c1e1900 */
[----:B------:R-:W4:Y:S04]  /*0700*/  LDG.E R13, desc[UR8][R4.64+0xc] ;  /* 0x00000c08040d7981 */ /* 0x000f28000c1e1900 */
[----:B------:R-:W4:Y:S04]  /*0710*/  LDG.E R15, desc[UR8][R4.64+0x10] ;  /* 0x00001008040f7981 */ /* 0x000f28000c1e1900 */
[----:B------:R-:W4:Y:S04]  /*0720*/  LDG.E R17, desc[UR8][R4.64+0x14] ;  /* 0x0000140804117981 */ /* 0x000f28000c1e1900 */
[----:B------:R-:W4:Y:S04]  /*0730*/  LDG.E R21, desc[UR8][R4.64+0x18] ;  /* 0x0000180804157981 */ /* 0x000f28000c1e1900 */
[----:B------:R0:W4:Y:S01]  /*0740*/  LDG.E R23, desc[UR8][R4.64+0x1c] ;  /* 0x00001c0804177981 */ /* 0x000122000c1e1900 */
[----:B--2--5:R-:W-:-:S04]  /*0750*/  FSETP.GT.AND P2, PT, R8, R19, PT ;  /* 0x000000130800720b */ /* 0x024fc80003f44000 */
[----:B------:R-:W-:Y:S02]  /*0760*/  FSEL R8, R8, R19, P2 ;  /* 0x0000001308087208 */ /* 0x000fe40001000000 */
[----:B------:R-:W-:Y:S02]  /*0770*/  SEL R6, R7, R6, P2 ;  /* 0x0000000607067207 */ /* 0x000fe40001000000 */
[----:B---3--:R-:W-:-:S04]  /*0780*/  FSETP.GT.AND P3, PT, R9, R8, PT ;  /* 0x000000080900720b */ /* 0x008fc80003f64000 */
[----:B------:R-:W-:-:S04]  /*0790*/  FSEL R8, R9, R8, P3 ;  /* 0x0000000809087208 */ /* 0x000fc80001800000 */
        /* <DEDUP_REMOVED lines=19> */
[----:B------:R-:W-:-:S08]  /*08d0*/  @P2 VIADD R6, R7, 0x6 ;  /* 0x0000000607062836 */ /* 0x000fd00000000000 */
[C---:B------:R-:W-:Y:S02]  /*08e0*/  @P3 VIADD R6, R7.reuse, 0x7 ;  /* 0x0000000707063836 */ /* 0x040fe40000000000 */
[----:B------:R-:W-:-:S07]  /*08f0*/  VIADD R7, R7, 0x8 ;  /* 0x0000000807077836 */ /* 0x000fce0000000000 */
.L_x_23:
        /* <DEDUP_REMOVED lines=8> */
[----:B------:R0:W4:Y:S01]  /*0980*/  LDG.E R13, desc[UR8][R4.64+0xc] ;  /* 0x00000c08040d7981 */ /* 0x000122000c1e1900 */
[----:B--2--5:R-:W-:-:S04]  /*0990*/  FSETP.GT.AND P0, PT, R8, R19, PT ;  /* 0x000000130800720b */ /* 0x024fc80003f04000 */
[----:B------:R-:W-:Y:S02]  /*09a0*/  FSEL R8, R8, R19, P0 ;  /* 0x0000001308087208 */ /* 0x000fe40000000000 */
[----:B------:R-:W-:Y:S02]  /*09b0*/  SEL R6, R7, R6, P0 ;  /* 0x0000000607067207 */ /* 0x000fe40000000000 */
[CC--:B---3--:R-:W-:Y:S02]  /*09c0*/  FSETP.GT.AND P1, PT, R9.reuse, R8.reuse, PT ;  /* 0x000000080900720b */ /* 0x0c8fe40003f24000 */
[----:B0-----:R-:W-:Y:S02]  /*09d0*/  IADD3 R4, P0, PT, R4, 0x10, RZ ;  /* 0x0000001004047810 */ /* 0x001fe40007f1e0ff */
[----:B------:R-:W-:-:S03]  /*09e0*/  FSEL R8, R9, R8, P1 ;  /* 0x0000000809087208 */ /* 0x000fc60000800000 */
[----:B------:R-:W-:Y:S01]  /*09f0*/  IMAD.X R5, RZ, RZ, R5, P0 ;  /* 0x000000ffff057224 */ /* 0x000fe200000e0605 */
[----:B----4-:R-:W-:-:S04]  /*0a00*/  FSETP.GT.AND P2, PT, R11, R8, PT ;  /* 0x000000080b00720b */ /* 0x010fc80003f44000 */
[----:B------:R-:W-:Y:S01]  /*0a10*/  FSEL R8, R11, R8, P2 ;  /* 0x000000080b087208 */ /* 0x000fe20001000000 */
[----:B------:R-:W-:-:S03]  /*0a20*/  @P1 VIADD R6, R7, 0x1 ;  /* 0x0000000107061836 */ /* 0x000fc60000000000 */
[----:B------:R-:W-:-:S04]  /*0a30*/  FSETP.GT.AND P3, PT, R13, R8, PT ;  /* 0x000000080d00720b */ /* 0x000fc80003f64000 */
[----:B------:R-:W-:Y:S01]  /*0a40*/  FSEL R19, R13, R8, P3 ;  /* 0x000000080d137208 */ /* 0x000fe20001800000 */
[----:B------:R-:W-:-:S08]  /*0a50*/  @P2 VIADD R6, R7, 0x2 ;  /* 0x0000000207062836 */ /* 0x000fd00000000000 */
[C---:B------:R-:W-:Y:S02]  /*0a60*/  @P3 VIADD R6, R7.reuse, 0x3 ;  /* 0x0000000307063836 */ /* 0x040fe40000000000 */
[----:B------:R-:W-:-:S07]  /*0a70*/  VIADD R7, R7, 0x4 ;  /* 0x0000000407077836 */ /* 0x000fce0000000000 */
.L_x_24:
[----:B------:R-:W-:Y:S05]  /*0a80*/  BRA.U !UP1, `(.L_x_22) ;  /* 0x00000001092c7547 */ /* 0x000fea000b800000 */
[----:B------:R-:W-:-:S12]  /*0a90*/  UIADD3 UR4, UPT, UPT, -UR4, URZ, URZ ;  /* 0x000000ff04047290 */ /* 0x000fd8000fffe1ff */
.L_x_25:
[----:B------:R0:W2:Y:S01]  /*0aa0*/  LDG.E R8, desc[UR8][R4.64] ;  /* 0x0000000804087981 */ /* 0x0000a2000c1e1900 */
[----:B------:R-:W-:-:S04]  /*0ab0*/  UIADD3 UR4, UPT, UPT, UR4, 0x1, URZ ;  /* 0x0000000104047890 */ /* 0x000fc8000fffe0ff */
[----:B------:R-:W-:Y:S01]  /*0ac0*/  UISETP.NE.AND UP0, UPT, UR4, URZ, UPT ;  /* 0x000000ff0400728c */ /* 0x000fe2000bf05270 */
[----:B0-----:R-:W-:-:S05]  /*0ad0*/  IADD3 R4, P1, PT, R4, 0x4, RZ ;  /* 0x0000000404047810 */ /* 0x001fca0007f3e0ff */
[----:B------:R-:W-:Y:S01]  /*0ae0*/  IMAD.X R5, RZ, RZ, R5, P1 ;  /* 0x000000ffff057224 */ /* 0x000fe200008e0605 */
[----:B--2--5:R-:W-:-:S04]  /*0af0*/  FSETP.GT.AND P0, PT, R8, R19, PT ;  /* 0x000000130800720b */ /* 0x024fc80003f04000 */
[C---:B------:R-:W-:Y:S01]  /*0b00*/  SEL R6, R7.reuse, R6, P0 ;  /* 0x0000000607067207 */ /* 0x040fe20000000000 */
[----:B------:R-:W-:Y:S01]  /*0b10*/  VIADD R7, R7, 0x1 ;  /* 0x0000000107077836 */ /* 0x000fe20000000000 */
[----:B------:R-:W-:Y:S01]  /*0b20*/  FSEL R19, R8, R19, P0 ;  /* 0x0000001308137208 */ /* 0x000fe20000000000 */
[----:B------:R-:W-:Y:S06]  /*0b30*/  BRA.U UP0, `(.L_x_25) ;  /* 0xfffffffd00d87547 */ /* 0x000fec000b83ffff */
.L_x_22:
[----:B------:R-:W-:-:S07]  /*0b40*/  I2FP.F32.U32 R7, R6 ;  /* 0x0000000600077245 */ /* 0x000fce0000201000 */
.L_x_19:
[----:B-----5:R-:W-:-:S05]  /*0b50*/  FMUL R19, R0, R19 ;  /* 0x0000001300137220 */ /* 0x020fca0000400000 */
[----:B------:R-:W-:-:S13]  /*0b60*/  FSETP.GEU.AND P0, PT, R19, UR10, PT ;  /* 0x0000000a13007c0b */ /* 0x000fda000bf0e000 */
[----:B------:R-:W-:Y:S05]  /*0b70*/  @!P0 EXIT ;  /* 0x000000000000894d */ /* 0x000fea0003800000 */
[----:B------:R-:W0:Y:S01]  /*0b80*/  LDC.64 R4, c[0x0][0x3a0] ;  /* 0x0000e800ff047b82 */ /* 0x000e220000000a00 */
[----:B------:R-:W-:Y:S01]  /*0b90*/  IMAD.MOV.U32 R17, RZ, RZ, 0x3f800000 ;  /* 0x3f800000ff117424 */ /* 0x000fe200078e00ff */
[----:B------:R-:W1:Y:S04]  /*0ba0*/  LDCU UR4, c[0x0][0x3a8] ;  /* 0x00007500ff0477ac */ /* 0x000e680008000800 */
[----:B0-----:R-:W2:Y:S02]  /*0bb0*/  ATOMG.E.ADD.F32.FTZ.RN.STRONG.GPU PT, R4, desc[UR8][R4.64], R17 ;  /* 0x80000011040479a3 */ /* 0x001ea4000c1ef308 */
[----:B--2---:R-:W1:Y:S02]  /*0bc0*/  F2I.TRUNC.NTZ R0, R4 ;  /* 0x0000000400007305 */ /* 0x004e64000020f100 */
[----:B-1----:R-:W-:-:S13]  /*0bd0*/  ISETP.GE.AND P0, PT, R0, UR4, PT ;  /* 0x0000000400007c0c */ /* 0x002fda000bf06270 */
[----:B------:R-:W-:Y:S05]  /*0be0*/  @P0 EXIT ;  /* 0x000000000000094d */ /* 0x000fea0003800000 */
[----:B------:R-:W2:Y:S01]  /*0bf0*/  LDG.E R6, desc[UR8][R2.64] ;  /* 0x0000000802067981 */ /* 0x000ea2000c1e1900 */
[----:B------:R-:W0:Y:S01]  /*0c00*/  LDC.64 R4, c[0x0][0x3a0] ;  /* 0x0000e800ff047b82 */ /* 0x000e220000000a00 */
[----:B------:R-:W1:Y:S02]  /*0c10*/  LDCU UR4, c[0x0][0x3ac] ;  /* 0x00007580ff0477ac */ /* 0x000e640008000800 */
[----:B------:R-:W2:Y:S04]  /*0c20*/  LDG.E R9, desc[UR8][R2.64+0x8] ;  /* 0x0000080802097981 */ /* 0x000ea8000c1e1900 */
[----:B------:R-:W3:Y:S04]  /*0c30*/  LDG.E R8, desc[UR8][R2.64+0x4] ;  /* 0x0000040802087981 */ /* 0x000ee8000c1e1900 */
[----:B------:R-:W3:Y:S01]  /*0c40*/  LDG.E R11, desc[UR8][R2.64+0xc] ;  /* 0x00000c08020b7981 */ /* 0x000ee2000c1e1900 */
[----:B-1----:R-:W-:-:S04]  /*0c50*/  IMAD R13, R0, UR4, RZ ;  /* 0x00000004000d7c24 */ /* 0x002fc8000f8e02ff */
[----:B0-----:R-:W-:-:S05]  /*0c60*/  IMAD.WIDE R4, R13, 0x4, R4 ;  /* 0x000000040d047825 */ /* 0x001fca00078e0204 */
[----:B------:R-:W-:Y:S04]  /*0c70*/  STG.E desc[UR8][R4.64+0x14], R19 ;  /* 0x0000141304007986 */ /* 0x000fe8000c101908 */
[----:B------:R-:W-:Y:S04]  /*0c80*/  STG.E desc[UR8][R4.64+0x18], R7 ;  /* 0x0000180704007986 */ /* 0x000fe8000c101908 */
[----:B------:R-:W-:Y:S01]  /*0c90*/  STG.E desc[UR8][R4.64+0x1c], R17 ;  /* 0x00001c1104007986 */ /* 0x000fe2000c101908 */
[C-C-:B--2---:R-:W-:Y:S01]  /*0ca0*/  FFMA R13, R9.reuse, -0.5, R6.reuse ;  /* 0xbf000000090d7823 */ /* 0x144fe20000000006 */
[----:B------:R-:W-:-:S04]  /*0cb0*/  FFMA R15, R9, 0.5, R6 ;  /* 0x3f000000090f7823 */ /* 0x000fc80000000006 */
[----:B------:R-:W-:Y:S01]  /*0cc0*/  STG.E desc[UR8][R4.64+0x4], R13 ;  /* 0x0000040d04007986 */ /* 0x000fe2000c101908 */
[C-C-:B---3--:R-:W-:Y:S01]  /*0cd0*/  FFMA R9, R11.reuse, -0.5, R8.reuse ;  /* 0xbf0000000b097823 */ /* 0x148fe20000000008 */
[----:B------:R-:W-:Y:S02]  /*0ce0*/  FFMA R11, R11, 0.5, R8 ;  /* 0x3f0000000b0b7823 */ /* 0x000fe40000000008 */
[----:B------:R-:W-:Y:S04]  /*0cf0*/  STG.E desc[UR8][R4.64+0xc], R15 ;  /* 0x00000c0f04007986 */ /* 0x000fe8000c101908 */
[----:B------:R-:W-:Y:S04]  /*0d00*/  STG.E desc[UR8][R4.64+0x8], R9 ;  /* 0x0000080904007986 */ /* 0x000fe8000c101908 */
[----:B------:R-:W-:Y:S01]  /*0d10*/  STG.E desc[UR8][R4.64+0x10], R11 ;  /* 0x0000100b04007986 */ /* 0x000fe2000c101908 */
[----:B------:R-:W-:Y:S05]  /*0d20*/  EXIT ;  /* 0x000000000000794d */ /* 0x000fea0003800000 */
.L_x_26:
        /* <DEDUP_REMOVED lines=13> */
.L_x_29:


//--------------------- .nv.shared.reserved.0     --------------------------
	.section	.nv.shared.reserved.0,"aw",@nobits
	.weak		__nv_reservedSMEM_offset_0_alias
	.size		__nv_reservedSMEM_offset_0_alias, 0, 64
	.other		__nv_reservedSMEM_offset_0_alias,@"STO_CUDA_RESERVED_SHARED STV_DEFAULT"
__nv_reservedSMEM_offset_0_alias:
	.zero		0
	.zero		64


//--------------------- .nv.constant0._Z15fast_nms_kernelPfifi --------------------------
	.section	.nv.constant0._Z15fast_nms_kernelPfifi,"a",@progbits
	.sectionflags	@""
	.align	4
.nv.constant0._Z15fast_nms_kernelPfifi:
	.zero		916


//--------------------- .nv.constant0._Z13decode_kernelPfiifS_S_ii --------------------------
	.section	.nv.constant0._Z13decode_kernelPfiifS_S_ii,"a",@progbits
	.sectionflags	@""
	.align	4
.nv.constant0._Z13decode_kernelPfiifS_S_ii:
	.zero		944


//--------------------- SYMBOLS --------------------------

	.type		.nv.reservedSmem.offset0,@object
	.size		.nv.reservedSmem.offset0,0x4
